//
// Generated by NVIDIA NVVM Compiler
//
// Compiler Build ID: CL-36424714
// Cuda compilation tools, release 13.0, V13.0.88
// Based on NVVM 20.0.0
//

.version 9.0
.target sm_100
.address_size 64

	// .globl	rtruncnorm_kernel
.global .align 4 .b8 precalc_xorwow_matrix[102400];
.global .align 4 .b8 precalc_xorwow_offset_matrix[102400];
.global .align 4 .b8 mrg32k3aM1[2304];
.global .align 4 .b8 mrg32k3aM2[2304];
.global .align 4 .b8 mrg32k3aM1SubSeq[2016];
.global .align 4 .b8 mrg32k3aM2SubSeq[2016];
.global .align 4 .b8 mrg32k3aM1Seq[2304];
.global .align 4 .b8 mrg32k3aM2Seq[2304];
.const .align 8 .b8 __cr_lgamma_table[72];

.visible .entry rtruncnorm_kernel(
	.param .u64 .ptr .align 1 rtruncnorm_kernel_param_0,
	.param .u32 rtruncnorm_kernel_param_1,
	.param .u64 .ptr .align 1 rtruncnorm_kernel_param_2,
	.param .u64 .ptr .align 1 rtruncnorm_kernel_param_3,
	.param .u64 .ptr .align 1 rtruncnorm_kernel_param_4,
	.param .u64 .ptr .align 1 rtruncnorm_kernel_param_5,
	.param .u32 rtruncnorm_kernel_param_6,
	.param .u32 rtruncnorm_kernel_param_7,
	.param .u32 rtruncnorm_kernel_param_8,
	.param .u32 rtruncnorm_kernel_param_9,
	.param .u32 rtruncnorm_kernel_param_10,
	.param .f32 rtruncnorm_kernel_param_11,
	.param .u32 rtruncnorm_kernel_param_12,
	.param .u32 rtruncnorm_kernel_param_13,
	.param .u32 rtruncnorm_kernel_param_14
)
{
	.local .align 8 .b8 	__local_depot0[48];
	.reg .b64 	%SP;
	.reg .b64 	%SPL;
	.reg .pred 	%p<89>;
	.reg .b32 	%r<1313>;
	.reg .b32 	%f<91>;
	.reg .b64 	%rd<42>;

	mov.u64 	%SPL, __local_depot0;
	ld.param.u64 	%rd15, [rtruncnorm_kernel_param_0];
	ld.param.u32 	%r587, [rtruncnorm_kernel_param_1];
	ld.param.u64 	%rd17, [rtruncnorm_kernel_param_3];
	ld.param.u64 	%rd19, [rtruncnorm_kernel_param_5];
	ld.param.u32 	%r583, [rtruncnorm_kernel_param_10];
	ld.param.u32 	%r584, [rtruncnorm_kernel_param_12];
	ld.param.u32 	%r585, [rtruncnorm_kernel_param_13];
	ld.param.u32 	%r586, [rtruncnorm_kernel_param_14];
	mov.u32 	%r588, %ctaid.x;
	mov.u32 	%r589, %ctaid.y;
	mov.u32 	%r590, %nctaid.x;
	mad.lo.s32 	%r591, %r589, %r590, %r588;
	mov.u32 	%r592, %ntid.x;
	mov.u32 	%r593, %ntid.y;
	mov.u32 	%r594, %ntid.z;
	mov.u32 	%r595, %tid.z;
	mov.u32 	%r596, %tid.y;
	mov.u32 	%r597, %tid.x;
	mad.lo.s32 	%r598, %r591, %r594, %r595;
	mad.lo.s32 	%r599, %r598, %r593, %r596;
	mad.lo.s32 	%r1, %r599, %r592, %r597;
	setp.ge.s32 	%p3, %r1, %r587;
	@%p3 bra 	$L__BB0_136;
	add.u64 	%rd1, %SPL, 0;
	cvta.to.global.u64 	%rd21, %rd15;
	mul.wide.s32 	%rd22, %r1, 4;
	add.s64 	%rd2, %rd21, %rd22;
	mov.b32 	%r600, 2147483647;
	st.global.u32 	[%rd2], %r600;
	mad.lo.s32 	%r601, %r584, %r1, %r585;
	xor.b32  	%r602, %r601, -1429050551;
	mul.lo.s32 	%r603, %r602, 1099087573;
	setp.gt.s32 	%p4, %r601, -1;
	selp.b32 	%r604, -644748465, -1947113066, %p4;
	add.s32 	%r605, %r604, %r603;
	add.s32 	%r1296, %r605, 6615241;
	add.s32 	%r1018, %r603, 123456789;
	st.local.v2.u32 	[%rd1], {%r1296, %r1018};
	xor.b32  	%r1017, %r603, 362436069;
	add.s32 	%r1016, %r604, 521288629;
	st.local.v2.u32 	[%rd1+8], {%r1017, %r1016};
	xor.b32  	%r1015, %r604, 88675123;
	add.s32 	%r1014, %r603, 5783321;
	st.local.v2.u32 	[%rd1+16], {%r1015, %r1014};
	setp.eq.s32 	%p5, %r586, 0;
	@%p5 bra 	$L__BB0_116;
	cvt.s64.s32 	%rd41, %r586;
	mov.b32 	%r1001, 0;
$L__BB0_3:
	mov.u64 	%rd4, %rd41;
	and.b64  	%rd5, %rd4, 3;
	setp.eq.s64 	%p6, %rd5, 0;
	@%p6 bra 	$L__BB0_115;
	mul.wide.u32 	%rd23, %r1001, 3200;
	mov.u64 	%rd24, precalc_xorwow_matrix;
	add.s64 	%rd6, %rd24, %rd23;
	mov.b32 	%r1014, 0;
	mov.u32 	%r1015, %r1014;
	mov.u32 	%r1016, %r1014;
	mov.u32 	%r1017, %r1014;
	mov.u32 	%r1018, %r1014;
	mov.u32 	%r1007, %r1014;
$L__BB0_5:
	mul.wide.u32 	%rd25, %r1007, 4;
	add.s64 	%rd26, %rd1, %rd25;
	ld.local.u32 	%r20, [%rd26+4];
	shl.b32 	%r21, %r1007, 5;
	mov.b32 	%r1013, 0;
$L__BB0_6:
	.pragma "nounroll";
	shr.u32 	%r609, %r20, %r1013;
	and.b32  	%r610, %r609, 1;
	setp.eq.b32 	%p7, %r610, 1;
	not.pred 	%p8, %p7;
	add.s32 	%r611, %r21, %r1013;
	mul.lo.s32 	%r612, %r611, 5;
	mul.wide.u32 	%rd27, %r612, 4;
	add.s64 	%rd7, %rd6, %rd27;
	@%p8 bra 	$L__BB0_8;
	ld.global.u32 	%r613, [%rd7];
	xor.b32  	%r1018, %r1018, %r613;
	ld.global.u32 	%r614, [%rd7+4];
	xor.b32  	%r1017, %r1017, %r614;
	ld.global.u32 	%r615, [%rd7+8];
	xor.b32  	%r1016, %r1016, %r615;
	ld.global.u32 	%r616, [%rd7+12];
	xor.b32  	%r1015, %r1015, %r616;
	ld.global.u32 	%r617, [%rd7+16];
	xor.b32  	%r1014, %r1014, %r617;
$L__BB0_8:
	and.b32  	%r619, %r609, 2;
	setp.eq.s32 	%p9, %r619, 0;
	@%p9 bra 	$L__BB0_10;
	ld.global.u32 	%r620, [%rd7+20];
	xor.b32  	%r1018, %r1018, %r620;
	ld.global.u32 	%r621, [%rd7+24];
	xor.b32  	%r1017, %r1017, %r621;
	ld.global.u32 	%r622, [%rd7+28];
	xor.b32  	%r1016, %r1016, %r622;
	ld.global.u32 	%r623, [%rd7+32];
	xor.b32  	%r1015, %r1015, %r623;
	ld.global.u32 	%r624, [%rd7+36];
	xor.b32  	%r1014, %r1014, %r624;
$L__BB0_10:
	and.b32  	%r626, %r609, 4;
	setp.eq.s32 	%p10, %r626, 0;
	@%p10 bra 	$L__BB0_12;
	ld.global.u32 	%r627, [%rd7+40];
	xor.b32  	%r1018, %r1018, %r627;
	ld.global.u32 	%r628, [%rd7+44];
	xor.b32  	%r1017, %r1017, %r628;
	ld.global.u32 	%r629, [%rd7+48];
	xor.b32  	%r1016, %r1016, %r629;
	ld.global.u32 	%r630, [%rd7+52];
	xor.b32  	%r1015, %r1015, %r630;
	ld.global.u32 	%r631, [%rd7+56];
	xor.b32  	%r1014, %r1014, %r631;
$L__BB0_12:
	and.b32  	%r633, %r609, 8;
	setp.eq.s32 	%p11, %r633, 0;
	@%p11 bra 	$L__BB0_14;
	ld.global.u32 	%r634, [%rd7+60];
	xor.b32  	%r1018, %r1018, %r634;
	ld.global.u32 	%r635, [%rd7+64];
	xor.b32  	%r1017, %r1017, %r635;
	ld.global.u32 	%r636, [%rd7+68];
	xor.b32  	%r1016, %r1016, %r636;
	ld.global.u32 	%r637, [%rd7+72];
	xor.b32  	%r1015, %r1015, %r637;
	ld.global.u32 	%r638, [%rd7+76];
	xor.b32  	%r1014, %r1014, %r638;
$L__BB0_14:
	and.b32  	%r640, %r609, 16;
	setp.eq.s32 	%p12, %r640, 0;
	@%p12 bra 	$L__BB0_16;
	ld.global.u32 	%r641, [%rd7+80];
	xor.b32  	%r1018, %r1018, %r641;
	ld.global.u32 	%r642, [%rd7+84];
	xor.b32  	%r1017, %r1017, %r642;
	ld.global.u32 	%r643, [%rd7+88];
	xor.b32  	%r1016, %r1016, %r643;
	ld.global.u32 	%r644, [%rd7+92];
	xor.b32  	%r1015, %r1015, %r644;
	ld.global.u32 	%r645, [%rd7+96];
	xor.b32  	%r1014, %r1014, %r645;
$L__BB0_16:
	and.b32  	%r647, %r609, 32;
	setp.eq.s32 	%p13, %r647, 0;
	@%p13 bra 	$L__BB0_18;
	ld.global.u32 	%r648, [%rd7+100];
	xor.b32  	%r1018, %r1018, %r648;
	ld.global.u32 	%r649, [%rd7+104];
	xor.b32  	%r1017, %r1017, %r649;
	ld.global.u32 	%r650, [%rd7+108];
	xor.b32  	%r1016, %r1016, %r650;
	ld.global.u32 	%r651, [%rd7+112];
	xor.b32  	%r1015, %r1015, %r651;
	ld.global.u32 	%r652, [%rd7+116];
	xor.b32  	%r1014, %r1014, %r652;
$L__BB0_18:
	and.b32  	%r654, %r609, 64;
	setp.eq.s32 	%p14, %r654, 0;
	@%p14 bra 	$L__BB0_20;
	ld.global.u32 	%r655, [%rd7+120];
	xor.b32  	%r1018, %r1018, %r655;
	ld.global.u32 	%r656, [%rd7+124];
	xor.b32  	%r1017, %r1017, %r656;
	ld.global.u32 	%r657, [%rd7+128];
	xor.b32  	%r1016, %r1016, %r657;
	ld.global.u32 	%r658, [%rd7+132];
	xor.b32  	%r1015, %r1015, %r658;
	ld.global.u32 	%r659, [%rd7+136];
	xor.b32  	%r1014, %r1014, %r659;
$L__BB0_20:
	and.b32  	%r661, %r609, 128;
	setp.eq.s32 	%p15, %r661, 0;
	@%p15 bra 	$L__BB0_22;
	ld.global.u32 	%r662, [%rd7+140];
	xor.b32  	%r1018, %r1018, %r662;
	ld.global.u32 	%r663, [%rd7+144];
	xor.b32  	%r1017, %r1017, %r663;
	ld.global.u32 	%r664, [%rd7+148];
	xor.b32  	%r1016, %r1016, %r664;
	ld.global.u32 	%r665, [%rd7+152];
	xor.b32  	%r1015, %r1015, %r665;
	ld.global.u32 	%r666, [%rd7+156];
	xor.b32  	%r1014, %r1014, %r666;
$L__BB0_22:
	and.b32  	%r668, %r609, 256;
	setp.eq.s32 	%p16, %r668, 0;
	@%p16 bra 	$L__BB0_24;
	ld.global.u32 	%r669, [%rd7+160];
	xor.b32  	%r1018, %r1018, %r669;
	ld.global.u32 	%r670, [%rd7+164];
	xor.b32  	%r1017, %r1017, %r670;
	ld.global.u32 	%r671, [%rd7+168];
	xor.b32  	%r1016, %r1016, %r671;
	ld.global.u32 	%r672, [%rd7+172];
	xor.b32  	%r1015, %r1015, %r672;
	ld.global.u32 	%r673, [%rd7+176];
	xor.b32  	%r1014, %r1014, %r673;
$L__BB0_24:
	and.b32  	%r675, %r609, 512;
	setp.eq.s32 	%p17, %r675, 0;
	@%p17 bra 	$L__BB0_26;
	ld.global.u32 	%r676, [%rd7+180];
	xor.b32  	%r1018, %r1018, %r676;
	ld.global.u32 	%r677, [%rd7+184];
	xor.b32  	%r1017, %r1017, %r677;
	ld.global.u32 	%r678, [%rd7+188];
	xor.b32  	%r1016, %r1016, %r678;
	ld.global.u32 	%r679, [%rd7+192];
	xor.b32  	%r1015, %r1015, %r679;
	ld.global.u32 	%r680, [%rd7+196];
	xor.b32  	%r1014, %r1014, %r680;
$L__BB0_26:
	and.b32  	%r682, %r609, 1024;
	setp.eq.s32 	%p18, %r682, 0;
	@%p18 bra 	$L__BB0_28;
	ld.global.u32 	%r683, [%rd7+200];
	xor.b32  	%r1018, %r1018, %r683;
	ld.global.u32 	%r684, [%rd7+204];
	xor.b32  	%r1017, %r1017, %r684;
	ld.global.u32 	%r685, [%rd7+208];
	xor.b32  	%r1016, %r1016, %r685;
	ld.global.u32 	%r686, [%rd7+212];
	xor.b32  	%r1015, %r1015, %r686;
	ld.global.u32 	%r687, [%rd7+216];
	xor.b32  	%r1014, %r1014, %r687;
$L__BB0_28:
	and.b32  	%r689, %r609, 2048;
	setp.eq.s32 	%p19, %r689, 0;
	@%p19 bra 	$L__BB0_30;
	ld.global.u32 	%r690, [%rd7+220];
	xor.b32  	%r1018, %r1018, %r690;
	ld.global.u32 	%r691, [%rd7+224];
	xor.b32  	%r1017, %r1017, %r691;
	ld.global.u32 	%r692, [%rd7+228];
	xor.b32  	%r1016, %r1016, %r692;
	ld.global.u32 	%r693, [%rd7+232];
	xor.b32  	%r1015, %r1015, %r693;
	ld.global.u32 	%r694, [%rd7+236];
	xor.b32  	%r1014, %r1014, %r694;
$L__BB0_30:
	and.b32  	%r696, %r609, 4096;
	setp.eq.s32 	%p20, %r696, 0;
	@%p20 bra 	$L__BB0_32;
	ld.global.u32 	%r697, [%rd7+240];
	xor.b32  	%r1018, %r1018, %r697;
	ld.global.u32 	%r698, [%rd7+244];
	xor.b32  	%r1017, %r1017, %r698;
	ld.global.u32 	%r699, [%rd7+248];
	xor.b32  	%r1016, %r1016, %r699;
	ld.global.u32 	%r700, [%rd7+252];
	xor.b32  	%r1015, %r1015, %r700;
	ld.global.u32 	%r701, [%rd7+256];
	xor.b32  	%r1014, %r1014, %r701;
$L__BB0_32:
	and.b32  	%r703, %r609, 8192;
	setp.eq.s32 	%p21, %r703, 0;
	@%p21 bra 	$L__BB0_34;
	ld.global.u32 	%r704, [%rd7+260];
	xor.b32  	%r1018, %r1018, %r704;
	ld.global.u32 	%r705, [%rd7+264];
	xor.b32  	%r1017, %r1017, %r705;
	ld.global.u32 	%r706, [%rd7+268];
	xor.b32  	%r1016, %r1016, %r706;
	ld.global.u32 	%r707, [%rd7+272];
	xor.b32  	%r1015, %r1015, %r707;
	ld.global.u32 	%r708, [%rd7+276];
	xor.b32  	%r1014, %r1014, %r708;
$L__BB0_34:
	and.b32  	%r710, %r609, 16384;
	setp.eq.s32 	%p22, %r710, 0;
	@%p22 bra 	$L__BB0_36;
	ld.global.u32 	%r711, [%rd7+280];
	xor.b32  	%r1018, %r1018, %r711;
	ld.global.u32 	%r712, [%rd7+284];
	xor.b32  	%r1017, %r1017, %r712;
	ld.global.u32 	%r713, [%rd7+288];
	xor.b32  	%r1016, %r1016, %r713;
	ld.global.u32 	%r714, [%rd7+292];
	xor.b32  	%r1015, %r1015, %r714;
	ld.global.u32 	%r715, [%rd7+296];
	xor.b32  	%r1014, %r1014, %r715;
$L__BB0_36:
	and.b32  	%r717, %r609, 32768;
	setp.eq.s32 	%p23, %r717, 0;
	@%p23 bra 	$L__BB0_38;
	ld.global.u32 	%r718, [%rd7+300];
	xor.b32  	%r1018, %r1018, %r718;
	ld.global.u32 	%r719, [%rd7+304];
	xor.b32  	%r1017, %r1017, %r719;
	ld.global.u32 	%r720, [%rd7+308];
	xor.b32  	%r1016, %r1016, %r720;
	ld.global.u32 	%r721, [%rd7+312];
	xor.b32  	%r1015, %r1015, %r721;
	ld.global.u32 	%r722, [%rd7+316];
	xor.b32  	%r1014, %r1014, %r722;
$L__BB0_38:
	add.s32 	%r1013, %r1013, 16;
	setp.ne.s32 	%p24, %r1013, 32;
	@%p24 bra 	$L__BB0_6;
	mad.lo.s32 	%r723, %r1007, -31, %r21;
	add.s32 	%r1007, %r723, 1;
	setp.ne.s32 	%p25, %r1007, 5;
	@%p25 bra 	$L__BB0_5;
	st.local.u32 	[%rd1+4], %r1018;
	st.local.v2.u32 	[%rd1+8], {%r1017, %r1016};
	st.local.v2.u32 	[%rd1+16], {%r1015, %r1014};
	setp.eq.s64 	%p26, %rd5, 1;
	@%p26 bra 	$L__BB0_115;
	mov.b32 	%r1014, 0;
	mov.u32 	%r1015, %r1014;
	mov.u32 	%r1016, %r1014;
	mov.u32 	%r1017, %r1014;
	mov.u32 	%r1018, %r1014;
	mov.u32 	%r1099, %r1014;
$L__BB0_42:
	mul.wide.u32 	%rd28, %r1099, 4;
	add.s64 	%rd29, %rd1, %rd28;
	ld.local.u32 	%r196, [%rd29+4];
	shl.b32 	%r197, %r1099, 5;
	mov.b32 	%r1105, 0;
$L__BB0_43:
	.pragma "nounroll";
	shr.u32 	%r726, %r196, %r1105;
	and.b32  	%r727, %r726, 1;
	setp.eq.b32 	%p27, %r727, 1;
	not.pred 	%p28, %p27;
	add.s32 	%r728, %r197, %r1105;
	mul.lo.s32 	%r729, %r728, 5;
	mul.wide.u32 	%rd30, %r729, 4;
	add.s64 	%rd8, %rd6, %rd30;
	@%p28 bra 	$L__BB0_45;
	ld.global.u32 	%r730, [%rd8];
	xor.b32  	%r1018, %r1018, %r730;
	ld.global.u32 	%r731, [%rd8+4];
	xor.b32  	%r1017, %r1017, %r731;
	ld.global.u32 	%r732, [%rd8+8];
	xor.b32  	%r1016, %r1016, %r732;
	ld.global.u32 	%r733, [%rd8+12];
	xor.b32  	%r1015, %r1015, %r733;
	ld.global.u32 	%r734, [%rd8+16];
	xor.b32  	%r1014, %r1014, %r734;
$L__BB0_45:
	and.b32  	%r736, %r726, 2;
	setp.eq.s32 	%p29, %r736, 0;
	@%p29 bra 	$L__BB0_47;
	ld.global.u32 	%r737, [%rd8+20];
	xor.b32  	%r1018, %r1018, %r737;
	ld.global.u32 	%r738, [%rd8+24];
	xor.b32  	%r1017, %r1017, %r738;
	ld.global.u32 	%r739, [%rd8+28];
	xor.b32  	%r1016, %r1016, %r739;
	ld.global.u32 	%r740, [%rd8+32];
	xor.b32  	%r1015, %r1015, %r740;
	ld.global.u32 	%r741, [%rd8+36];
	xor.b32  	%r1014, %r1014, %r741;
$L__BB0_47:
	and.b32  	%r743, %r726, 4;
	setp.eq.s32 	%p30, %r743, 0;
	@%p30 bra 	$L__BB0_49;
	ld.global.u32 	%r744, [%rd8+40];
	xor.b32  	%r1018, %r1018, %r744;
	ld.global.u32 	%r745, [%rd8+44];
	xor.b32  	%r1017, %r1017, %r745;
	ld.global.u32 	%r746, [%rd8+48];
	xor.b32  	%r1016, %r1016, %r746;
	ld.global.u32 	%r747, [%rd8+52];
	xor.b32  	%r1015, %r1015, %r747;
	ld.global.u32 	%r748, [%rd8+56];
	xor.b32  	%r1014, %r1014, %r748;
$L__BB0_49:
	and.b32  	%r750, %r726, 8;
	setp.eq.s32 	%p31, %r750, 0;
	@%p31 bra 	$L__BB0_51;
	ld.global.u32 	%r751, [%rd8+60];
	xor.b32  	%r1018, %r1018, %r751;
	ld.global.u32 	%r752, [%rd8+64];
	xor.b32  	%r1017, %r1017, %r752;
	ld.global.u32 	%r753, [%rd8+68];
	xor.b32  	%r1016, %r1016, %r753;
	ld.global.u32 	%r754, [%rd8+72];
	xor.b32  	%r1015, %r1015, %r754;
	ld.global.u32 	%r755, [%rd8+76];
	xor.b32  	%r1014, %r1014, %r755;
$L__BB0_51:
	and.b32  	%r757, %r726, 16;
	setp.eq.s32 	%p32, %r757, 0;
	@%p32 bra 	$L__BB0_53;
	ld.global.u32 	%r758, [%rd8+80];
	xor.b32  	%r1018, %r1018, %r758;
	ld.global.u32 	%r759, [%rd8+84];
	xor.b32  	%r1017, %r1017, %r759;
	ld.global.u32 	%r760, [%rd8+88];
	xor.b32  	%r1016, %r1016, %r760;
	ld.global.u32 	%r761, [%rd8+92];
	xor.b32  	%r1015, %r1015, %r761;
	ld.global.u32 	%r762, [%rd8+96];
	xor.b32  	%r1014, %r1014, %r762;
$L__BB0_53:
	and.b32  	%r764, %r726, 32;
	setp.eq.s32 	%p33, %r764, 0;
	@%p33 bra 	$L__BB0_55;
	ld.global.u32 	%r765, [%rd8+100];
	xor.b32  	%r1018, %r1018, %r765;
	ld.global.u32 	%r766, [%rd8+104];
	xor.b32  	%r1017, %r1017, %r766;
	ld.global.u32 	%r767, [%rd8+108];
	xor.b32  	%r1016, %r1016, %r767;
	ld.global.u32 	%r768, [%rd8+112];
	xor.b32  	%r1015, %r1015, %r768;
	ld.global.u32 	%r769, [%rd8+116];
	xor.b32  	%r1014, %r1014, %r769;
$L__BB0_55:
	and.b32  	%r771, %r726, 64;
	setp.eq.s32 	%p34, %r771, 0;
	@%p34 bra 	$L__BB0_57;
	ld.global.u32 	%r772, [%rd8+120];
	xor.b32  	%r1018, %r1018, %r772;
	ld.global.u32 	%r773, [%rd8+124];
	xor.b32  	%r1017, %r1017, %r773;
	ld.global.u32 	%r774, [%rd8+128];
	xor.b32  	%r1016, %r1016, %r774;
	ld.global.u32 	%r775, [%rd8+132];
	xor.b32  	%r1015, %r1015, %r775;
	ld.global.u32 	%r776, [%rd8+136];
	xor.b32  	%r1014, %r1014, %r776;
$L__BB0_57:
	and.b32  	%r778, %r726, 128;
	setp.eq.s32 	%p35, %r778, 0;
	@%p35 bra 	$L__BB0_59;
	ld.global.u32 	%r779, [%rd8+140];
	xor.b32  	%r1018, %r1018, %r779;
	ld.global.u32 	%r780, [%rd8+144];
	xor.b32  	%r1017, %r1017, %r780;
	ld.global.u32 	%r781, [%rd8+148];
	xor.b32  	%r1016, %r1016, %r781;
	ld.global.u32 	%r782, [%rd8+152];
	xor.b32  	%r1015, %r1015, %r782;
	ld.global.u32 	%r783, [%rd8+156];
	xor.b32  	%r1014, %r1014, %r783;
$L__BB0_59:
	and.b32  	%r785, %r726, 256;
	setp.eq.s32 	%p36, %r785, 0;
	@%p36 bra 	$L__BB0_61;
	ld.global.u32 	%r786, [%rd8+160];
	xor.b32  	%r1018, %r1018, %r786;
	ld.global.u32 	%r787, [%rd8+164];
	xor.b32  	%r1017, %r1017, %r787;
	ld.global.u32 	%r788, [%rd8+168];
	xor.b32  	%r1016, %r1016, %r788;
	ld.global.u32 	%r789, [%rd8+172];
	xor.b32  	%r1015, %r1015, %r789;
	ld.global.u32 	%r790, [%rd8+176];
	xor.b32  	%r1014, %r1014, %r790;
$L__BB0_61:
	and.b32  	%r792, %r726, 512;
	setp.eq.s32 	%p37, %r792, 0;
	@%p37 bra 	$L__BB0_63;
	ld.global.u32 	%r793, [%rd8+180];
	xor.b32  	%r1018, %r1018, %r793;
	ld.global.u32 	%r794, [%rd8+184];
	xor.b32  	%r1017, %r1017, %r794;
	ld.global.u32 	%r795, [%rd8+188];
	xor.b32  	%r1016, %r1016, %r795;
	ld.global.u32 	%r796, [%rd8+192];
	xor.b32  	%r1015, %r1015, %r796;
	ld.global.u32 	%r797, [%rd8+196];
	xor.b32  	%r1014, %r1014, %r797;
$L__BB0_63:
	and.b32  	%r799, %r726, 1024;
	setp.eq.s32 	%p38, %r799, 0;
	@%p38 bra 	$L__BB0_65;
	ld.global.u32 	%r800, [%rd8+200];
	xor.b32  	%r1018, %r1018, %r800;
	ld.global.u32 	%r801, [%rd8+204];
	xor.b32  	%r1017, %r1017, %r801;
	ld.global.u32 	%r802, [%rd8+208];
	xor.b32  	%r1016, %r1016, %r802;
	ld.global.u32 	%r803, [%rd8+212];
	xor.b32  	%r1015, %r1015, %r803;
	ld.global.u32 	%r804, [%rd8+216];
	xor.b32  	%r1014, %r1014, %r804;
$L__BB0_65:
	and.b32  	%r806, %r726, 2048;
	setp.eq.s32 	%p39, %r806, 0;
	@%p39 bra 	$L__BB0_67;
	ld.global.u32 	%r807, [%rd8+220];
	xor.b32  	%r1018, %r1018, %r807;
	ld.global.u32 	%r808, [%rd8+224];
	xor.b32  	%r1017, %r1017, %r808;
	ld.global.u32 	%r809, [%rd8+228];
	xor.b32  	%r1016, %r1016, %r809;
	ld.global.u32 	%r810, [%rd8+232];
	xor.b32  	%r1015, %r1015, %r810;
	ld.global.u32 	%r811, [%rd8+236];
	xor.b32  	%r1014, %r1014, %r811;
$L__BB0_67:
	and.b32  	%r813, %r726, 4096;
	setp.eq.s32 	%p40, %r813, 0;
	@%p40 bra 	$L__BB0_69;
	ld.global.u32 	%r814, [%rd8+240];
	xor.b32  	%r1018, %r1018, %r814;
	ld.global.u32 	%r815, [%rd8+244];
	xor.b32  	%r1017, %r1017, %r815;
	ld.global.u32 	%r816, [%rd8+248];
	xor.b32  	%r1016, %r1016, %r816;
	ld.global.u32 	%r817, [%rd8+252];
	xor.b32  	%r1015, %r1015, %r817;
	ld.global.u32 	%r818, [%rd8+256];
	xor.b32  	%r1014, %r1014, %r818;
$L__BB0_69:
	and.b32  	%r820, %r726, 8192;
	setp.eq.s32 	%p41, %r820, 0;
	@%p41 bra 	$L__BB0_71;
	ld.global.u32 	%r821, [%rd8+260];
	xor.b32  	%r1018, %r1018, %r821;
	ld.global.u32 	%r822, [%rd8+264];
	xor.b32  	%r1017, %r1017, %r822;
	ld.global.u32 	%r823, [%rd8+268];
	xor.b32  	%r1016, %r1016, %r823;
	ld.global.u32 	%r824, [%rd8+272];
	xor.b32  	%r1015, %r1015, %r824;
	ld.global.u32 	%r825, [%rd8+276];
	xor.b32  	%r1014, %r1014, %r825;
$L__BB0_71:
	and.b32  	%r827, %r726, 16384;
	setp.eq.s32 	%p42, %r827, 0;
	@%p42 bra 	$L__BB0_73;
	ld.global.u32 	%r828, [%rd8+280];
	xor.b32  	%r1018, %r1018, %r828;
	ld.global.u32 	%r829, [%rd8+284];
	xor.b32  	%r1017, %r1017, %r829;
	ld.global.u32 	%r830, [%rd8+288];
	xor.b32  	%r1016, %r1016, %r830;
	ld.global.u32 	%r831, [%rd8+292];
	xor.b32  	%r1015, %r1015, %r831;
	ld.global.u32 	%r832, [%rd8+296];
	xor.b32  	%r1014, %r1014, %r832;
$L__BB0_73:
	and.b32  	%r834, %r726, 32768;
	setp.eq.s32 	%p43, %r834, 0;
	@%p43 bra 	$L__BB0_75;
	ld.global.u32 	%r835, [%rd8+300];
	xor.b32  	%r1018, %r1018, %r835;
	ld.global.u32 	%r836, [%rd8+304];
	xor.b32  	%r1017, %r1017, %r836;
	ld.global.u32 	%r837, [%rd8+308];
	xor.b32  	%r1016, %r1016, %r837;
	ld.global.u32 	%r838, [%rd8+312];
	xor.b32  	%r1015, %r1015, %r838;
	ld.global.u32 	%r839, [%rd8+316];
	xor.b32  	%r1014, %r1014, %r839;
$L__BB0_75:
	add.s32 	%r1105, %r1105, 16;
	setp.ne.s32 	%p44, %r1105, 32;
	@%p44 bra 	$L__BB0_43;
	mad.lo.s32 	%r840, %r1099, -31, %r197;
	add.s32 	%r1099, %r840, 1;
	setp.ne.s32 	%p45, %r1099, 5;
	@%p45 bra 	$L__BB0_42;
	st.local.u32 	[%rd1+4], %r1018;
	st.local.v2.u32 	[%rd1+8], {%r1017, %r1016};
	st.local.v2.u32 	[%rd1+16], {%r1015, %r1014};
	setp.ne.s64 	%p46, %rd5, 3;
	@%p46 bra 	$L__BB0_115;
	mov.b32 	%r1014, 0;
	mov.u32 	%r1015, %r1014;
	mov.u32 	%r1016, %r1014;
	mov.u32 	%r1017, %r1014;
	mov.u32 	%r1018, %r1014;
	mov.u32 	%r1191, %r1014;
$L__BB0_79:
	mul.wide.u32 	%rd31, %r1191, 4;
	add.s64 	%rd32, %rd1, %rd31;
	ld.local.u32 	%r372, [%rd32+4];
	shl.b32 	%r373, %r1191, 5;
	mov.b32 	%r1197, 0;
$L__BB0_80:
	.pragma "nounroll";
	shr.u32 	%r843, %r372, %r1197;
	and.b32  	%r844, %r843, 1;
	setp.eq.b32 	%p47, %r844, 1;
	not.pred 	%p48, %p47;
	add.s32 	%r845, %r373, %r1197;
	mul.lo.s32 	%r846, %r845, 5;
	mul.wide.u32 	%rd33, %r846, 4;
	add.s64 	%rd9, %rd6, %rd33;
	@%p48 bra 	$L__BB0_82;
	ld.global.u32 	%r847, [%rd9];
	xor.b32  	%r1018, %r1018, %r847;
	ld.global.u32 	%r848, [%rd9+4];
	xor.b32  	%r1017, %r1017, %r848;
	ld.global.u32 	%r849, [%rd9+8];
	xor.b32  	%r1016, %r1016, %r849;
	ld.global.u32 	%r850, [%rd9+12];
	xor.b32  	%r1015, %r1015, %r850;
	ld.global.u32 	%r851, [%rd9+16];
	xor.b32  	%r1014, %r1014, %r851;
$L__BB0_82:
	and.b32  	%r853, %r843, 2;
	setp.eq.s32 	%p49, %r853, 0;
	@%p49 bra 	$L__BB0_84;
	ld.global.u32 	%r854, [%rd9+20];
	xor.b32  	%r1018, %r1018, %r854;
	ld.global.u32 	%r855, [%rd9+24];
	xor.b32  	%r1017, %r1017, %r855;
	ld.global.u32 	%r856, [%rd9+28];
	xor.b32  	%r1016, %r1016, %r856;
	ld.global.u32 	%r857, [%rd9+32];
	xor.b32  	%r1015, %r1015, %r857;
	ld.global.u32 	%r858, [%rd9+36];
	xor.b32  	%r1014, %r1014, %r858;
$L__BB0_84:
	and.b32  	%r860, %r843, 4;
	setp.eq.s32 	%p50, %r860, 0;
	@%p50 bra 	$L__BB0_86;
	ld.global.u32 	%r861, [%rd9+40];
	xor.b32  	%r1018, %r1018, %r861;
	ld.global.u32 	%r862, [%rd9+44];
	xor.b32  	%r1017, %r1017, %r862;
	ld.global.u32 	%r863, [%rd9+48];
	xor.b32  	%r1016, %r1016, %r863;
	ld.global.u32 	%r864, [%rd9+52];
	xor.b32  	%r1015, %r1015, %r864;
	ld.global.u32 	%r865, [%rd9+56];
	xor.b32  	%r1014, %r1014, %r865;
$L__BB0_86:
	and.b32  	%r867, %r843, 8;
	setp.eq.s32 	%p51, %r867, 0;
	@%p51 bra 	$L__BB0_88;
	ld.global.u32 	%r868, [%rd9+60];
	xor.b32  	%r1018, %r1018, %r868;
	ld.global.u32 	%r869, [%rd9+64];
	xor.b32  	%r1017, %r1017, %r869;
	ld.global.u32 	%r870, [%rd9+68];
	xor.b32  	%r1016, %r1016, %r870;
	ld.global.u32 	%r871, [%rd9+72];
	xor.b32  	%r1015, %r1015, %r871;
	ld.global.u32 	%r872, [%rd9+76];
	xor.b32  	%r1014, %r1014, %r872;
$L__BB0_88:
	and.b32  	%r874, %r843, 16;
	setp.eq.s32 	%p52, %r874, 0;
	@%p52 bra 	$L__BB0_90;
	ld.global.u32 	%r875, [%rd9+80];
	xor.b32  	%r1018, %r1018, %r875;
	ld.global.u32 	%r876, [%rd9+84];
	xor.b32  	%r1017, %r1017, %r876;
	ld.global.u32 	%r877, [%rd9+88];
	xor.b32  	%r1016, %r1016, %r877;
	ld.global.u32 	%r878, [%rd9+92];
	xor.b32  	%r1015, %r1015, %r878;
	ld.global.u32 	%r879, [%rd9+96];
	xor.b32  	%r1014, %r1014, %r879;
$L__BB0_90:
	and.b32  	%r881, %r843, 32;
	setp.eq.s32 	%p53, %r881, 0;
	@%p53 bra 	$L__BB0_92;
	ld.global.u32 	%r882, [%rd9+100];
	xor.b32  	%r1018, %r1018, %r882;
	ld.global.u32 	%r883, [%rd9+104];
	xor.b32  	%r1017, %r1017, %r883;
	ld.global.u32 	%r884, [%rd9+108];
	xor.b32  	%r1016, %r1016, %r884;
	ld.global.u32 	%r885, [%rd9+112];
	xor.b32  	%r1015, %r1015, %r885;
	ld.global.u32 	%r886, [%rd9+116];
	xor.b32  	%r1014, %r1014, %r886;
$L__BB0_92:
	and.b32  	%r888, %r843, 64;
	setp.eq.s32 	%p54, %r888, 0;
	@%p54 bra 	$L__BB0_94;
	ld.global.u32 	%r889, [%rd9+120];
	xor.b32  	%r1018, %r1018, %r889;
	ld.global.u32 	%r890, [%rd9+124];
	xor.b32  	%r1017, %r1017, %r890;
	ld.global.u32 	%r891, [%rd9+128];
	xor.b32  	%r1016, %r1016, %r891;
	ld.global.u32 	%r892, [%rd9+132];
	xor.b32  	%r1015, %r1015, %r892;
	ld.global.u32 	%r893, [%rd9+136];
	xor.b32  	%r1014, %r1014, %r893;
$L__BB0_94:
	and.b32  	%r895, %r843, 128;
	setp.eq.s32 	%p55, %r895, 0;
	@%p55 bra 	$L__BB0_96;
	ld.global.u32 	%r896, [%rd9+140];
	xor.b32  	%r1018, %r1018, %r896;
	ld.global.u32 	%r897, [%rd9+144];
	xor.b32  	%r1017, %r1017, %r897;
	ld.global.u32 	%r898, [%rd9+148];
	xor.b32  	%r1016, %r1016, %r898;
	ld.global.u32 	%r899, [%rd9+152];
	xor.b32  	%r1015, %r1015, %r899;
	ld.global.u32 	%r900, [%rd9+156];
	xor.b32  	%r1014, %r1014, %r900;
$L__BB0_96:
	and.b32  	%r902, %r843, 256;
	setp.eq.s32 	%p56, %r902, 0;
	@%p56 bra 	$L__BB0_98;
	ld.global.u32 	%r903, [%rd9+160];
	xor.b32  	%r1018, %r1018, %r903;
	ld.global.u32 	%r904, [%rd9+164];
	xor.b32  	%r1017, %r1017, %r904;
	ld.global.u32 	%r905, [%rd9+168];
	xor.b32  	%r1016, %r1016, %r905;
	ld.global.u32 	%r906, [%rd9+172];
	xor.b32  	%r1015, %r1015, %r906;
	ld.global.u32 	%r907, [%rd9+176];
	xor.b32  	%r1014, %r1014, %r907;
$L__BB0_98:
	and.b32  	%r909, %r843, 512;
	setp.eq.s32 	%p57, %r909, 0;
	@%p57 bra 	$L__BB0_100;
	ld.global.u32 	%r910, [%rd9+180];
	xor.b32  	%r1018, %r1018, %r910;
	ld.global.u32 	%r911, [%rd9+184];
	xor.b32  	%r1017, %r1017, %r911;
	ld.global.u32 	%r912, [%rd9+188];
	xor.b32  	%r1016, %r1016, %r912;
	ld.global.u32 	%r913, [%rd9+192];
	xor.b32  	%r1015, %r1015, %r913;
	ld.global.u32 	%r914, [%rd9+196];
	xor.b32  	%r1014, %r1014, %r914;
$L__BB0_100:
	and.b32  	%r916, %r843, 1024;
	setp.eq.s32 	%p58, %r916, 0;
	@%p58 bra 	$L__BB0_102;
	ld.global.u32 	%r917, [%rd9+200];
	xor.b32  	%r1018, %r1018, %r917;
	ld.global.u32 	%r918, [%rd9+204];
	xor.b32  	%r1017, %r1017, %r918;
	ld.global.u32 	%r919, [%rd9+208];
	xor.b32  	%r1016, %r1016, %r919;
	ld.global.u32 	%r920, [%rd9+212];
	xor.b32  	%r1015, %r1015, %r920;
	ld.global.u32 	%r921, [%rd9+216];
	xor.b32  	%r1014, %r1014, %r921;
$L__BB0_102:
	and.b32  	%r923, %r843, 2048;
	setp.eq.s32 	%p59, %r923, 0;
	@%p59 bra 	$L__BB0_104;
	ld.global.u32 	%r924, [%rd9+220];
	xor.b32  	%r1018, %r1018, %r924;
	ld.global.u32 	%r925, [%rd9+224];
	xor.b32  	%r1017, %r1017, %r925;
	ld.global.u32 	%r926, [%rd9+228];
	xor.b32  	%r1016, %r1016, %r926;
	ld.global.u32 	%r927, [%rd9+232];
	xor.b32  	%r1015, %r1015, %r927;
	ld.global.u32 	%r928, [%rd9+236];
	xor.b32  	%r1014, %r1014, %r928;
$L__BB0_104:
	and.b32  	%r930, %r843, 4096;
	setp.eq.s32 	%p60, %r930, 0;
	@%p60 bra 	$L__BB0_106;
	ld.global.u32 	%r931, [%rd9+240];
	xor.b32  	%r1018, %r1018, %r931;
	ld.global.u32 	%r932, [%rd9+244];
	xor.b32  	%r1017, %r1017, %r932;
	ld.global.u32 	%r933, [%rd9+248];
	xor.b32  	%r1016, %r1016, %r933;
	ld.global.u32 	%r934, [%rd9+252];
	xor.b32  	%r1015, %r1015, %r934;
	ld.global.u32 	%r935, [%rd9+256];
	xor.b32  	%r1014, %r1014, %r935;
$L__BB0_106:
	and.b32  	%r937, %r843, 8192;
	setp.eq.s32 	%p61, %r937, 0;
	@%p61 bra 	$L__BB0_108;
	ld.global.u32 	%r938, [%rd9+260];
	xor.b32  	%r1018, %r1018, %r938;
	ld.global.u32 	%r939, [%rd9+264];
	xor.b32  	%r1017, %r1017, %r939;
	ld.global.u32 	%r940, [%rd9+268];
	xor.b32  	%r1016, %r1016, %r940;
	ld.global.u32 	%r941, [%rd9+272];
	xor.b32  	%r1015, %r1015, %r941;
	ld.global.u32 	%r942, [%rd9+276];
	xor.b32  	%r1014, %r1014, %r942;
$L__BB0_108:
	and.b32  	%r944, %r843, 16384;
	setp.eq.s32 	%p62, %r944, 0;
	@%p62 bra 	$L__BB0_110;
	ld.global.u32 	%r945, [%rd9+280];
	xor.b32  	%r1018, %r1018, %r945;
	ld.global.u32 	%r946, [%rd9+284];
	xor.b32  	%r1017, %r1017, %r946;
	ld.global.u32 	%r947, [%rd9+288];
	xor.b32  	%r1016, %r1016, %r947;
	ld.global.u32 	%r948, [%rd9+292];
	xor.b32  	%r1015, %r1015, %r948;
	ld.global.u32 	%r949, [%rd9+296];
	xor.b32  	%r1014, %r1014, %r949;
$L__BB0_110:
	and.b32  	%r951, %r843, 32768;
	setp.eq.s32 	%p63, %r951, 0;
	@%p63 bra 	$L__BB0_112;
	ld.global.u32 	%r952, [%rd9+300];
	xor.b32  	%r1018, %r1018, %r952;
	ld.global.u32 	%r953, [%rd9+304];
	xor.b32  	%r1017, %r1017, %r953;
	ld.global.u32 	%r954, [%rd9+308];
	xor.b32  	%r1016, %r1016, %r954;
	ld.global.u32 	%r955, [%rd9+312];
	xor.b32  	%r1015, %r1015, %r955;
	ld.global.u32 	%r956, [%rd9+316];
	xor.b32  	%r1014, %r1014, %r956;
$L__BB0_112:
	add.s32 	%r1197, %r1197, 16;
	setp.ne.s32 	%p64, %r1197, 32;
	@%p64 bra 	$L__BB0_80;
	mad.lo.s32 	%r957, %r1191, -31, %r373;
	add.s32 	%r1191, %r957, 1;
	setp.ne.s32 	%p65, %r1191, 5;
	@%p65 bra 	$L__BB0_79;
	st.local.u32 	[%rd1+4], %r1018;
	st.local.v2.u32 	[%rd1+8], {%r1017, %r1016};
	st.local.v2.u32 	[%rd1+16], {%r1015, %r1014};
$L__BB0_115:
	shr.u64 	%rd41, %rd4, 2;
	add.s32 	%r1001, %r1001, 1;
	setp.gt.u64 	%p66, %rd4, 3;
	@%p66 bra 	$L__BB0_3;
$L__BB0_116:
	ld.param.u64 	%rd40, [rtruncnorm_kernel_param_4];
	ld.param.u64 	%rd39, [rtruncnorm_kernel_param_2];
	cvta.to.global.u64 	%rd34, %rd40;
	mul.wide.s32 	%rd35, %r1, 4;
	add.s64 	%rd11, %rd34, %rd35;
	ld.global.f32 	%f22, [%rd11];
	cvta.to.global.u64 	%rd36, %rd39;
	add.s64 	%rd12, %rd36, %rd35;
	ld.global.f32 	%f23, [%rd12];
	sub.f32 	%f24, %f22, %f23;
	cvta.to.global.u64 	%rd37, %rd17;
	add.s64 	%rd13, %rd37, %rd35;
	ld.global.f32 	%f25, [%rd13];
	div.rn.f32 	%f1, %f24, %f25;
	cvta.to.global.u64 	%rd38, %rd19;
	add.s64 	%rd14, %rd38, %rd35;
	ld.global.f32 	%f26, [%rd14];
	sub.f32 	%f27, %f26, %f23;
	div.rn.f32 	%f2, %f27, %f25;
	mul.f32 	%f28, %f1, %f2;
	setp.gt.f32 	%p67, %f28, 0f00000000;
	@%p67 bra 	$L__BB0_125;
	setp.lt.s32 	%p68, %r583, 1;
	@%p68 bra 	$L__BB0_136;
	mov.b32 	%r1294, 0;
	mov.f32 	%f87, 0f00000000;
	mov.u32 	%r1295, %r1294;
$L__BB0_119:
	add.s32 	%r1295, %r1295, 1;
	ld.global.f32 	%f4, [%rd12];
	ld.global.f32 	%f5, [%rd13];
	setp.eq.s32 	%p69, %r1294, 1;
	mov.b32 	%r1294, 0;
	mov.f32 	%f88, %f87;
	@%p69 bra 	$L__BB0_121;
	shr.u32 	%r961, %r1018, 2;
	xor.b32  	%r962, %r961, %r1018;
	shl.b32 	%r963, %r1014, 4;
	shl.b32 	%r964, %r962, 1;
	xor.b32  	%r965, %r964, %r963;
	xor.b32  	%r966, %r965, %r962;
	xor.b32  	%r1311, %r966, %r1014;
	add.s32 	%r967, %r1296, %r1311;
	add.s32 	%r968, %r967, 362437;
	shr.u32 	%r969, %r1017, 2;
	xor.b32  	%r970, %r969, %r1017;
	shl.b32 	%r971, %r1311, 4;
	shl.b32 	%r972, %r970, 1;
	xor.b32  	%r973, %r972, %r971;
	xor.b32  	%r974, %r973, %r970;
	xor.b32  	%r1312, %r974, %r1311;
	add.s32 	%r1296, %r1296, 724874;
	add.s32 	%r975, %r1312, %r1296;
	cvt.rn.f32.u32 	%f30, %r968;
	fma.rn.f32 	%f31, %f30, 0f2F800000, 0f2F000000;
	cvt.rn.f32.u32 	%f32, %r975;
	fma.rn.f32 	%f33, %f32, 0f30C90FDB, 0f30490FDB;
	setp.lt.f32 	%p70, %f31, 0f00800000;
	mul.f32 	%f34, %f31, 0f4B000000;
	selp.f32 	%f35, %f34, %f31, %p70;
	selp.f32 	%f36, 0fC1B80000, 0f00000000, %p70;
	mov.b32 	%r976, %f35;
	add.s32 	%r977, %r976, -1059760811;
	and.b32  	%r978, %r977, -8388608;
	sub.s32 	%r979, %r976, %r978;
	mov.b32 	%f37, %r979;
	cvt.rn.f32.s32 	%f38, %r978;
	fma.rn.f32 	%f39, %f38, 0f34000000, %f36;
	add.f32 	%f40, %f37, 0fBF800000;
	fma.rn.f32 	%f41, %f40, 0fBE055027, 0f3E1039F6;
	fma.rn.f32 	%f42, %f41, %f40, 0fBDF8CDCC;
	fma.rn.f32 	%f43, %f42, %f40, 0f3E0F2955;
	fma.rn.f32 	%f44, %f43, %f40, 0fBE2AD8B9;
	fma.rn.f32 	%f45, %f44, %f40, 0f3E4CED0B;
	fma.rn.f32 	%f46, %f45, %f40, 0fBE7FFF22;
	fma.rn.f32 	%f47, %f46, %f40, 0f3EAAAA78;
	fma.rn.f32 	%f48, %f47, %f40, 0fBF000000;
	mul.f32 	%f49, %f40, %f48;
	fma.rn.f32 	%f50, %f49, %f40, %f40;
	fma.rn.f32 	%f51, %f39, 0f3F317218, %f50;
	setp.gt.u32 	%p71, %r976, 2139095039;
	fma.rn.f32 	%f52, %f35, 0f7F800000, 0f7F800000;
	selp.f32 	%f53, %f52, %f51, %p71;
	setp.eq.f32 	%p72, %f35, 0f00000000;
	mul.f32 	%f54, %f53, 0fC0000000;
	selp.f32 	%f55, 0f7F800000, %f54, %p72;
	sqrt.rn.f32 	%f56, %f55;
	sin.approx.f32 	%f57, %f33;
	cos.approx.f32 	%f58, %f33;
	mul.f32 	%f88, %f56, %f57;
	mul.f32 	%f87, %f56, %f58;
	mov.b32 	%r1294, 1;
	mov.u32 	%r1017, %r1015;
	mov.u32 	%r1018, %r1016;
	mov.u32 	%r1016, %r1014;
	mov.u32 	%r1015, %r1311;
	mov.u32 	%r1014, %r1312;
$L__BB0_121:
	fma.rn.f32 	%f10, %f5, %f88, %f4;
	ld.global.f32 	%f59, [%rd11];
	setp.leu.f32 	%p74, %f10, %f59;
	mov.pred 	%p88, -1;
	@%p74 bra 	$L__BB0_124;
	ld.global.f32 	%f60, [%rd14];
	setp.geu.f32 	%p76, %f10, %f60;
	@%p76 bra 	$L__BB0_124;
	st.global.f32 	[%rd2], %f10;
	mov.pred 	%p88, 0;
$L__BB0_124:
	setp.lt.s32 	%p78, %r1295, %r583;
	and.pred  	%p79, %p78, %p88;
	@%p79 bra 	$L__BB0_119;
	bra.uni 	$L__BB0_136;
$L__BB0_125:
	setp.lt.f32 	%p80, %f1, 0f00000000;
	neg.f32 	%f61, %f2;
	neg.f32 	%f62, %f1;
	selp.f32 	%f11, %f61, %f1, %p80;
	selp.f32 	%f12, %f62, %f2, %p80;
	fma.rn.f32 	%f63, %f11, %f11, 0f40800000;
	sqrt.rn.f32 	%f64, %f63;
	add.f32 	%f65, %f11, %f64;
	mul.f32 	%f13, %f65, 0f3F000000;
	setp.lt.s32 	%p81, %r583, 1;
	@%p81 bra 	$L__BB0_136;
	sub.f32 	%f66, %f11, %f13;
	mul.f32 	%f67, %f66, %f66;
	mul.f32 	%f14, %f67, 0f3F000000;
	mov.b32 	%r1309, 0;
$L__BB0_127:
	mov.u32 	%r575, %r1016;
	mov.u32 	%r574, %r1015;
	mov.u32 	%r1016, %r1014;
	setp.geu.f32 	%p82, %f11, %f13;
	add.s32 	%r1309, %r1309, 1;
	shr.u32 	%r981, %r1018, 2;
	xor.b32  	%r982, %r981, %r1018;
	shl.b32 	%r983, %r1016, 4;
	shl.b32 	%r984, %r982, 1;
	xor.b32  	%r985, %r984, %r983;
	xor.b32  	%r986, %r985, %r982;
	xor.b32  	%r1015, %r986, %r1016;
	add.s32 	%r987, %r1296, %r1015;
	add.s32 	%r988, %r987, 362437;
	cvt.rn.f32.u32 	%f68, %r988;
	fma.rn.f32 	%f69, %f68, 0f2F800000, 0f2F000000;
	lg2.approx.f32 	%f70, %f69;
	mul.f32 	%f71, %f70, 0fBF317218;
	div.rn.f32 	%f72, %f71, %f13;
	add.f32 	%f15, %f11, %f72;
	@%p82 bra 	$L__BB0_129;
	sub.f32 	%f75, %f13, %f15;
	mul.f32 	%f76, %f75, %f75;
	mul.f32 	%f89, %f76, 0fBF000000;
	bra.uni 	$L__BB0_130;
$L__BB0_129:
	sub.f32 	%f73, %f13, %f15;
	mul.f32 	%f74, %f73, %f73;
	fma.rn.f32 	%f89, %f74, 0fBF000000, %f14;
$L__BB0_130:
	mul.f32 	%f77, %f89, 0f3FB8AA3B;
	ex2.approx.f32 	%f78, %f77;
	shr.u32 	%r989, %r1017, 2;
	xor.b32  	%r990, %r989, %r1017;
	shl.b32 	%r991, %r1015, 4;
	shl.b32 	%r992, %r990, 1;
	xor.b32  	%r993, %r992, %r991;
	xor.b32  	%r994, %r993, %r990;
	xor.b32  	%r1014, %r994, %r1015;
	add.s32 	%r1296, %r1296, 724874;
	add.s32 	%r995, %r1014, %r1296;
	cvt.rn.f32.u32 	%f79, %r995;
	fma.rn.f32 	%f80, %f79, 0f2F800000, 0f2F000000;
	setp.geu.f32 	%p83, %f80, %f78;
	setp.geu.f32 	%p84, %f15, %f12;
	or.pred  	%p2, %p83, %p84;
	@%p2 bra 	$L__BB0_135;
	setp.geu.f32 	%p85, %f1, 0f00000000;
	@%p85 bra 	$L__BB0_133;
	ld.global.f32 	%f83, [%rd12];
	ld.global.f32 	%f84, [%rd13];
	mul.f32 	%f85, %f15, %f84;
	sub.f32 	%f90, %f83, %f85;
	bra.uni 	$L__BB0_134;
$L__BB0_133:
	ld.global.f32 	%f81, [%rd12];
	ld.global.f32 	%f82, [%rd13];
	fma.rn.f32 	%f90, %f15, %f82, %f81;
$L__BB0_134:
	st.global.f32 	[%rd2], %f90;
$L__BB0_135:
	setp.lt.s32 	%p86, %r1309, %r583;
	and.pred  	%p87, %p86, %p2;
	mov.u32 	%r1017, %r574;
	mov.u32 	%r1018, %r575;
	@%p87 bra 	$L__BB0_127;
$L__BB0_136:
	ret;

}


// ===== COMPILED SASS (sm_100) =====

	.target	sm_100

	.elftype	@"ET_EXEC"


//--------------------- .note.nv.tkinfo           --------------------------
	.section	.note.nv.tkinfo,"",@"SHT_NOTE"
	.sectionflags	@"SHF_NOTE_NV_TKINFO"
	.tkinfo
        /*0018*/ 	.word	0x00000002
        /*0030*/ 	.string	""
        /*0030*/ 	.string	"ptxas"
        /*0030*/ 	.string	"Cuda compilation tools, release 13.0, V13.0.88"
        /*0030*/ 	.string	"Build cuda_13.0.r13.0/compiler.36424714_0"
        /*0030*/ 	.string	"-arch sm_100 -m 64 "



//--------------------- .note.nv.cuinfo           --------------------------
	.section	.note.nv.cuinfo,"",@"SHT_NOTE"
	.sectionflags	@"SHF_NOTE_NV_CUINFO"
        /*0018*/ 	.short	0x0002
        /*001a*/ 	.short	0x0064
        /*001c*/ 	.short	0x0082
	.zero		2


//--------------------- .nv.info                  --------------------------
	.section	.nv.info,"",@"SHT_CUDA_INFO"
	.align	4


	//----- nvinfo : EIATTR_REGCOUNT
	.align		4
        /*0000*/ 	.byte	0x04, 0x2f
        /*0002*/ 	.short	(.L_10 - .L_9)
	.align		4
.L_9:
        /*0004*/ 	.word	index@(rtruncnorm_kernel)
        /*0008*/ 	.word	0x00000020


	//----- nvinfo : EIATTR_FRAME_SIZE
	.align		4
.L_10:
        /*000c*/ 	.byte	0x04, 0x11
        /*000e*/ 	.short	(.L_12 - .L_11)
	.align		4
.L_11:
        /*0010*/ 	.word	index@($__internal_1_$__cuda_sm3x_div_rn_noftz_f32_slowpath)
        /*0014*/ 	.word	0x00000030


	//----- nvinfo : EIATTR_FRAME_SIZE
	.align		4
.L_12:
        /*0018*/ 	.byte	0x04, 0x11
        /*001a*/ 	.short	(.L_14 - .L_13)
	.align		4
.L_13:
        /*001c*/ 	.word	index@($__internal_0_$__cuda_sm20_sqrt_rn_f32_slowpath)
        /*0020*/ 	.word	0x00000030


	//----- nvinfo : EIATTR_FRAME_SIZE
	.align		4
.L_14:
        /*0024*/ 	.byte	0x04, 0x11
        /*0026*/ 	.short	(.L_16 - .L_15)
	.align		4
.L_15:
        /*0028*/ 	.word	index@(rtruncnorm_kernel)
        /*002c*/ 	.word	0x00000030


	//----- nvinfo : EIATTR_MIN_STACK_SIZE
	.align		4
.L_16:
        /*0030*/ 	.byte	0x04, 0x12
        /*0032*/ 	.short	(.L_18 - .L_17)
	.align		4
.L_17:
        /*0034*/ 	.word	index@(rtruncnorm_kernel)
        /*0038*/ 	.word	0x00000030
.L_18:


//--------------------- .nv.compat                --------------------------
	.section	.nv.compat,"",@"SHT_CUDA_COMPAT_INFO"
	.align	4
        /*0000*/ 	.byte	0x02, 0x09, 0x00, 0x00, 0x02, 0x02, 0x01, 0x00, 0x02, 0x05, 0x05, 0x00, 0x03, 0x07, 0x01, 0x01
        /*0010*/ 	.byte	0x02, 0x03, 0x00, 0x00, 0x02, 0x06, 0x01, 0x00, 0x04, 0x0b, 0x08, 0x00, 0x01, 0x00, 0x00, 0x00
        /*0020*/ 	.byte	0x00, 0x00, 0x00, 0x00


//--------------------- .nv.info.rtruncnorm_kernel --------------------------
	.section	.nv.info.rtruncnorm_kernel,"",@"SHT_CUDA_INFO"
	.sectionflags	@""
	.align	4


	//----- nvinfo : EIATTR_CUDA_API_VERSION
	.align		4
        /*0000*/ 	.byte	0x04, 0x37
        /*0002*/ 	.short	(.L_20 - .L_19)
.L_19:
        /*0004*/ 	.word	0x00000082


	//----- nvinfo : EIATTR_KPARAM_INFO
	.align		4
.L_20:
        /*0008*/ 	.byte	0x04, 0x17
        /*000a*/ 	.short	(.L_22 - .L_21)
.L_21:
        /*000c*/ 	.word	0x00000000
        /*0010*/ 	.short	0x000e
        /*0012*/ 	.short	0x0050
        /*0014*/ 	.byte	0x00, 0xf0, 0x11, 0x00


	//----- nvinfo : EIATTR_KPARAM_INFO
	.align		4
.L_22:
        /*0018*/ 	.byte	0x04, 0x17
        /*001a*/ 	.short	(.L_24 - .L_23)
.L_23:
        /*001c*/ 	.word	0x00000000
        /*0020*/ 	.short	0x000d
        /*0022*/ 	.short	0x004c
        /*0024*/ 	.byte	0x00, 0xf0, 0x11, 0x00


	//----- nvinfo : EIATTR_KPARAM_INFO
	.align		4
.L_24:
        /*0028*/ 	.byte	0x04, 0x17
        /*002a*/ 	.short	(.L_26 - .L_25)
.L_25:
        /*002c*/ 	.word	0x00000000
        /*0030*/ 	.short	0x000c
        /*0032*/ 	.short	0x0048
        /*0034*/ 	.byte	0x00, 0xf0, 0x11, 0x00


	//----- nvinfo : EIATTR_KPARAM_INFO
	.align		4
.L_26:
        /*0038*/ 	.byte	0x04, 0x17
        /*003a*/ 	.short	(.L_28 - .L_27)
.L_27:
        /*003c*/ 	.word	0x00000000
        /*0040*/ 	.short	0x000b
        /*0042*/ 	.short	0x0044
        /*0044*/ 	.byte	0x00, 0xf0, 0x11, 0x00


	//----- nvinfo : EIATTR_KPARAM_INFO
	.align		4
.L_28:
        /*0048*/ 	.byte	0x04, 0x17
        /*004a*/ 	.short	(.L_30 - .L_29)
.L_29:
        /*004c*/ 	.word	0x00000000
        /*0050*/ 	.short	0x000a
        /*0052*/ 	.short	0x0040
        /*0054*/ 	.byte	0x00, 0xf0, 0x11, 0x00


	//----- nvinfo : EIATTR_KPARAM_INFO
	.align		4
.L_30:
        /*0058*/ 	.byte	0x04, 0x17
        /*005a*/ 	.short	(.L_32 - .L_31)
.L_31:
        /*005c*/ 	.word	0x00000000
        /*0060*/ 	.short	0x0009
        /*0062*/ 	.short	0x003c
        /*0064*/ 	.byte	0x00, 0xf0, 0x11, 0x00


	//----- nvinfo : EIATTR_KPARAM_INFO
	.align		4
.L_32:
        /*0068*/ 	.byte	0x04, 0x17
        /*006a*/ 	.short	(.L_34 - .L_33)
.L_33:
        /*006c*/ 	.word	0x00000000
        /*0070*/ 	.short	0x0008
        /*0072*/ 	.short	0x0038
        /*0074*/ 	.byte	0x00, 0xf0, 0x11, 0x00


	//----- nvinfo : EIATTR_KPARAM_INFO
	.align		4
.L_34:
        /*0078*/ 	.byte	0x04, 0x17
        /*007a*/ 	.short	(.L_36 - .L_35)
.L_35:
        /*007c*/ 	.word	0x00000000
        /*0080*/ 	.short	0x0007
        /*0082*/ 	.short	0x0034
        /*0084*/ 	.byte	0x00, 0xf0, 0x11, 0x00


	//----- nvinfo : EIATTR_KPARAM_INFO
	.align		4
.L_36:
        /*0088*/ 	.byte	0x04, 0x17
        /*008a*/ 	.short	(.L_38 - .L_37)
.L_37:
        /*008c*/ 	.word	0x00000000
        /*0090*/ 	.short	0x0006
        /*0092*/ 	.short	0x0030
        /*0094*/ 	.byte	0x00, 0xf0, 0x11, 0x00


	//----- nvinfo : EIATTR_KPARAM_INFO
	.align		4
.L_38:
        /*0098*/ 	.byte	0x04, 0x17
        /*009a*/ 	.short	(.L_40 - .L_39)
.L_39:
        /*009c*/ 	.word	0x00000000
        /*00a0*/ 	.short	0x0005
        /*00a2*/ 	.short	0x0028
        /*00a4*/ 	.byte	0x00, 0xf5, 0x21, 0x00


	//----- nvinfo : EIATTR_KPARAM_INFO
	.align		4
.L_40:
        /*00a8*/ 	.byte	0x04, 0x17
        /*00aa*/ 	.short	(.L_42 - .L_41)
.L_41:
        /*00ac*/ 	.word	0x00000000
        /*00b0*/ 	.short	0x0004
        /*00b2*/ 	.short	0x0020
        /*00b4*/ 	.byte	0x00, 0xf5, 0x21, 0x00


	//----- nvinfo : EIATTR_KPARAM_INFO
	.align		4
.L_42:
        /*00b8*/ 	.byte	0x04, 0x17
        /*00ba*/ 	.short	(.L_44 - .L_43)
.L_43:
        /*00bc*/ 	.word	0x00000000
        /*00c0*/ 	.short	0x0003
        /*00c2*/ 	.short	0x0018
        /*00c4*/ 	.byte	0x00, 0xf5, 0x21, 0x00


	//----- nvinfo : EIATTR_KPARAM_INFO
	.align		4
.L_44:
        /*00c8*/ 	.byte	0x04, 0x17
        /*00ca*/ 	.short	(.L_46 - .L_45)
.L_45:
        /*00cc*/ 	.word	0x00000000
        /*00d0*/ 	.short	0x0002
        /*00d2*/ 	.short	0x0010
        /*00d4*/ 	.byte	0x00, 0xf5, 0x21, 0x00


	//----- nvinfo : EIATTR_KPARAM_INFO
	.align		4
.L_46:
        /*00d8*/ 	.byte	0x04, 0x17
        /*00da*/ 	.short	(.L_48 - .L_47)
.L_47:
        /*00dc*/ 	.word	0x00000000
        /*00e0*/ 	.short	0x0001
        /*00e2*/ 	.short	0x0008
        /*00e4*/ 	.byte	0x00, 0xf0, 0x11, 0x00


	//----- nvinfo : EIATTR_KPARAM_INFO
	.align		4
.L_48:
        /*00e8*/ 	.byte	0x04, 0x17
        /*00ea*/ 	.short	(.L_50 - .L_49)
.L_49:
        /*00ec*/ 	.word	0x00000000
        /*00f0*/ 	.short	0x0000
        /*00f2*/ 	.short	0x0000
        /*00f4*/ 	.byte	0x00, 0xf5, 0x21, 0x00


	//----- nvinfo : EIATTR_SPARSE_MMA_MASK
	.align		4
.L_50:
        /*00f8*/ 	.byte	0x03, 0x50
        /*00fa*/ 	.short	0x0000


	//----- nvinfo : EIATTR_MAXREG_COUNT
	.align		4
        /*00fc*/ 	.byte	0x03, 0x1b
        /*00fe*/ 	.short	0x00ff


	//----- nvinfo : EIATTR_MERCURY_ISA_VERSION
	.align		4
        /*0100*/ 	.byte	0x03, 0x5f
        /*0102*/ 	.short	0x0101


	//----- nvinfo : EIATTR_VRC_CTA_INIT_COUNT
	.align		4
        /*0104*/ 	.byte	0x02, 0x4a
	.zero		1
	.zero		1


	//----- nvinfo : EIATTR_EXIT_INSTR_OFFSETS
	.align		4
        /*0108*/ 	.byte	0x04, 0x1c
        /*010a*/ 	.short	(.L_52 - .L_51)


	//   ....[0]....
.L_51:
        /*010c*/ 	.word	0x00000110


	//   ....[1]....
        /*0110*/ 	.word	0x00002ab0


	//   ....[2]....
        /*0114*/ 	.word	0x000030f0


	//   ....[3]....
        /*0118*/ 	.word	0x00003240


	//   ....[4]....
        /*011c*/ 	.word	0x000036f0


	//----- nvinfo : EIATTR_CRS_STACK_SIZE
	.align		4
.L_52:
        /*0120*/ 	.byte	0x04, 0x1e
        /*0122*/ 	.short	(.L_54 - .L_53)
.L_53:
        /*0124*/ 	.word	0x00000000


	//----- nvinfo : EIATTR_CBANK_PARAM_SIZE
	.align		4
.L_54:
        /*0128*/ 	.byte	0x03, 0x19
        /*012a*/ 	.short	0x0054


	//----- nvinfo : EIATTR_PARAM_CBANK
	.align		4
        /*012c*/ 	.byte	0x04, 0x0a
        /*012e*/ 	.short	(.L_56 - .L_55)
	.align		4
.L_55:
        /*0130*/ 	.word	index@(.nv.constant0.rtruncnorm_kernel)
        /*0134*/ 	.short	0x0380
        /*0136*/ 	.short	0x0054


	//----- nvinfo : EIATTR_SW_WAR
	.align		4
.L_56:
        /*0138*/ 	.byte	0x04, 0x36
        /*013a*/ 	.short	(.L_58 - .L_57)
.L_57:
        /*013c*/ 	.word	0x00000008
.L_58:


//--------------------- .nv.callgraph             --------------------------
	.section	.nv.callgraph,"",@"SHT_CUDA_CALLGRAPH"
	.align	4
	.sectionentsize	8
	.align		4
        /*0000*/ 	.word	0x00000000
	.align		4
        /*0004*/ 	.word	0xffffffff
	.align		4
        /*0008*/ 	.word	0x00000000
	.align		4
        /*000c*/ 	.word	0xfffffffe
	.align		4
        /*0010*/ 	.word	0x00000000
	.align		4
        /*0014*/ 	.word	0xfffffffd
	.align		4
        /*0018*/ 	.word	0x00000000
	.align		4
        /*001c*/ 	.word	0xfffffffc


//--------------------- .nv.constant4             --------------------------
	.section	.nv.constant4,"a",@progbits
	.align	8
	.align		8
.nv.constant4:
        /*0000*/ 	.dword	precalc_xorwow_matrix
	.align		8
        /*0008*/ 	.dword	precalc_xorwow_offset_matrix
	.align		8
        /*0010*/ 	.dword	mrg32k3aM1
	.align		8
        /*0018*/ 	.dword	mrg32k3aM2
	.align		8
        /*0020*/ 	.dword	mrg32k3aM1SubSeq
	.align		8
        /*0028*/ 	.dword	mrg32k3aM2SubSeq
	.align		8
        /*0030*/ 	.dword	mrg32k3aM1Seq
	.align		8
        /*0038*/ 	.dword	mrg32k3aM2Seq


//--------------------- .nv.constant3             --------------------------
	.section	.nv.constant3,"a",@progbits
	.align	8
.nv.constant3:
	.type		__cr_lgamma_table,@object
	.size		__cr_lgamma_table,(.L_8 - __cr_lgamma_table)
__cr_lgamma_table:
        /*0000*/ 	.byte	0x00, 0x00, 0x00, 0x00, 0x00, 0x00, 0x00, 0x00, 0x00, 0x00, 0x00, 0x00, 0x00, 0x00, 0x00, 0x00
        /*0010*/ 	.byte	0xef, 0x39, 0xfa, 0xfe, 0x42, 0x2e, 0xe6, 0x3f, 0x02, 0x20, 0x2a, 0xfa, 0x0b, 0xab, 0xfc, 0x3f
        /*0020*/ 	.byte	0xf9, 0x2c, 0x92, 0x7c, 0xa7, 0x6c, 0x09, 0x40, 0xc9, 0x79, 0x44, 0x3c, 0x64, 0x26, 0x13, 0x40
        /*0030*/ 	.byte	0xca, 0x01, 0xcf, 0x3a, 0x27, 0x51, 0x1a, 0x40, 0x30, 0xcc, 0x2d, 0xf3, 0xe1, 0x0c, 0x21, 0x40
        /*0040*/ 	.byte	0x0d, 0xb7, 0xfc, 0x82, 0x8e, 0x35, 0x25, 0x40
.L_8:


//--------------------- .text.rtruncnorm_kernel   --------------------------
	.section	.text.rtruncnorm_kernel,"ax",@progbits
	.align	128
        .global         rtruncnorm_kernel
        .type           rtruncnorm_kernel,@function
        .size           rtruncnorm_kernel,(.L_x_44 - rtruncnorm_kernel)
        .other          rtruncnorm_kernel,@"STO_CUDA_ENTRY STV_DEFAULT"
rtruncnorm_kernel:
.text.rtruncnorm_kernel:
[----:B------:R-:W0:Y:S01]  /*0000*/  LDC R1, c[0x0][0x37c] ;  /* 0x0000df00ff017b82 */ /* 0x000e220000000800 */
[----:B------:R-:W1:Y:S07]  /*0010*/  S2R R3, SR_TID.Z ;  /* 0x0000000000037919 */ /* 0x000e6e0000002300 */
[----:B------:R-:W-:Y:S01]  /*0020*/  S2UR UR4, SR_CTAID.X ;  /* 0x00000000000479c3 */ /* 0x000fe20000002500 */
[----:B------:R-:W2:Y:S01]  /*0030*/  LDCU UR6, c[0x0][0x370] ;  /* 0x00006e00ff0677ac */ /* 0x000ea20008000800 */
[----:B0-----:R-:W-:Y:S01]  /*0040*/  VIADD R1, R1, 0xffffffd0 ;  /* 0xffffffd001017836 */ /* 0x001fe20000000000 */
[----:B------:R-:W0:Y:S01]  /*0050*/  S2R R5, SR_TID.Y ;  /* 0x0000000000057919 */ /* 0x000e220000002200 */
[----:B------:R-:W3:Y:S01]  /*0060*/  LDCU UR7, c[0x0][0x360] ;  /* 0x00006c00ff0777ac */ /* 0x000ee20008000800 */
[----:B------:R-:W3:Y:S03]  /*0070*/  S2R R11, SR_TID.X ;  /* 0x00000000000b7919 */ /* 0x000ee60000002100 */
[----:B------:R-:W2:Y:S01]  /*0080*/  S2UR UR5, SR_CTAID.Y ;  /* 0x00000000000579c3 */ /* 0x000ea20000002600 */
[----:B------:R-:W0:Y:S07]  /*0090*/  LDCU UR8, c[0x0][0x364] ;  /* 0x00006c80ff0877ac */ /* 0x000e2e0008000800 */
[----:B------:R-:W1:Y:S01]  /*00a0*/  LDC R0, c[0x0][0x368] ;  /* 0x0000da00ff007b82 */ /* 0x000e620000000800 */
[----:B--2---:R-:W-:Y:S01]  /*00b0*/  UIMAD UR4, UR5, UR6, UR4 ;  /* 0x00000006050472a4 */ /* 0x004fe2000f8e0204 */
[----:B------:R-:W2:Y:S05]  /*00c0*/  LDCU UR5, c[0x0][0x388] ;  /* 0x00007100ff0577ac */ /* 0x000eaa0008000800 */
[----:B-1----:R-:W-:-:S04]  /*00d0*/  IMAD R0, R0, UR4, R3 ;  /* 0x0000000400007c24 */ /* 0x002fc8000f8e0203 */
[----:B0-----:R-:W-:-:S04]  /*00e0*/  IMAD R0, R0, UR8, R5 ;  /* 0x0000000800007c24 */ /* 0x001fc8000f8e0205 */
[----:B---3--:R-:W-:-:S05]  /*00f0*/  IMAD R11, R0, UR7, R11 ;  /* 0x00000007000b7c24 */ /* 0x008fca000f8e020b */
[----:B--2---:R-:W-:-:S13]  /*0100*/  ISETP.GE.AND P0, PT, R11, UR5, PT ;  /* 0x000000050b007c0c */ /* 0x004fda000bf06270 */
[----:B------:R-:W-:Y:S05]  /*0110*/  @P0 EXIT ;  /* 0x000000000000094d */ /* 0x000fea0003800000 */
[----:B------:R-:W0:Y:S01]  /*0120*/  LDC.64 R2, c[0x0][0x3c8] ;  /* 0x0000f200ff027b82 */ /* 0x000e220000000a00 */
[----:B------:R-:W1:Y:S01]  /*0130*/  LDCU.64 UR8, c[0x0][0x358] ;  /* 0x00006b00ff0877ac */ /* 0x000e620008000a00 */
[----:B------:R-:W-:Y:S02]  /*0140*/  IMAD.MOV.U32 R6, RZ, RZ, -0x266e14b1 ;  /* 0xd991eb4fff067424 */ /* 0x000fe400078e00ff */
[----:B------:R-:W-:Y:S01]  /*0150*/  IMAD.MOV.U32 R9, RZ, RZ, 0x7fffffff ;  /* 0x7fffffffff097424 */ /* 0x000fe200078e00ff */
[----:B------:R-:W2:Y:S03]  /*0160*/  LDCU UR7, c[0x0][0x3d0] ;  /* 0x00007a00ff0777ac */ /* 0x000ea60008000800 */
[----:B------:R-:W3:Y:S01]  /*0170*/  LDC.64 R16, c[0x0][0x380] ;  /* 0x0000e000ff107b82 */ /* 0x000ee20000000a00 */
[----:B--2---:R-:W-:Y:S01]  /*0180*/  UISETP.NE.AND UP0, UPT, UR7, URZ, UPT ;  /* 0x000000ff0700728c */ /* 0x004fe2000bf05270 */
[----:B0-----:R-:W-:-:S05]  /*0190*/  IMAD R0, R11, R2, R3 ;  /* 0x000000020b007224 */ /* 0x001fca00078e0203 */
[C---:B------:R-:W-:Y:S02]  /*01a0*/  LOP3.LUT R2, R0.reuse, 0xaad26b49, RZ, 0x3c, !PT ;  /* 0xaad26b4900027812 */ /* 0x040fe400078e3cff */
[----:B------:R-:W-:Y:S01]  /*01b0*/  ISETP.GT.AND P0, PT, R0, -0x1, PT ;  /* 0xffffffff0000780c */ /* 0x000fe20003f04270 */
[----:B---3--:R-:W-:-:S03]  /*01c0*/  IMAD.WIDE R16, R11, 0x4, R16 ;  /* 0x000000040b107825 */ /* 0x008fc600078e0210 */
[----:B------:R-:W-:Y:S01]  /*01d0*/  SEL R6, R6, 0x8bf16996, P0 ;  /* 0x8bf1699606067807 */ /* 0x000fe20000000000 */
[----:B------:R-:W-:Y:S01]  /*01e0*/  IMAD R7, R2, 0x4182bed5, RZ ;  /* 0x4182bed502077824 */ /* 0x000fe200078e02ff */
[----:B-1----:R0:W-:Y:S03]  /*01f0*/  STG.E desc[UR8][R16.64], R9 ;  /* 0x0000000910007986 */ /* 0x0021e6000c101908 */
[C---:B------:R-:W-:Y:S01]  /*0200*/  VIADD R5, R6.reuse, 0x1f123bb5 ;  /* 0x1f123bb506057836 */ /* 0x040fe20000000000 */
[C---:B------:R-:W-:Y:S01]  /*0210*/  IADD3 R2, PT, PT, R6.reuse, 0x64f0c9, R7 ;  /* 0x0064f0c906027810 */ /* 0x040fe20007ffe007 */
[C---:B------:R-:W-:Y:S01]  /*0220*/  VIADD R3, R7.reuse, 0x75bcd15 ;  /* 0x075bcd1507037836 */ /* 0x040fe20000000000 */
[C---:B------:R-:W-:Y:S01]  /*0230*/  LOP3.LUT R4, R7.reuse, 0x159a55e5, RZ, 0x3c, !PT ;  /* 0x159a55e507047812 */ /* 0x040fe200078e3cff */
[----:B------:R-:W-:Y:S01]  /*0240*/  VIADD R7, R7, 0x583f19 ;  /* 0x00583f1907077836 */ /* 0x000fe20000000000 */
[----:B------:R-:W-:-:S02]  /*0250*/  LOP3.LUT R6, R6, 0x5491333, RZ, 0x3c, !PT ;  /* 0x0549133306067812 */ /* 0x000fc400078e3cff */
[----:B------:R0:W-:Y:S04]  /*0260*/  STL.64 [R1], R2 ;  /* 0x0000000201007387 */ /* 0x0001e80000100a00 */
[----:B------:R0:W-:Y:S04]  /*0270*/  STL.64 [R1+0x8], R4 ;  /* 0x0000080401007387 */ /* 0x0001e80000100a00 */
[----:B------:R0:W-:Y:S01]  /*0280*/  STL.64 [R1+0x10], R6 ;  /* 0x0000100601007387 */ /* 0x0001e20000100a00 */
[----:B------:R-:W-:Y:S05]  /*0290*/  BRA.U !UP0, `(.L_x_0) ;  /* 0x0000002508407547 */ /* 0x000fea000b800000 */
[----:B------:R-:W-:Y:S01]  /*02a0*/  IMAD.MOV.U32 R0, RZ, RZ, RZ ;  /* 0x000000ffff007224 */ /* 0x000fe200078e00ff */
[----:B------:R-:W1:Y:S01]  /*02b0*/  LDCU UR6, c[0x0][0x3d0] ;  /* 0x00007a00ff0677ac */ /* 0x000e620008000800 */
[----:B------:R-:W-:-:S12]  /*02c0*/  USHF.R.S32.HI UR7, URZ, 0x1f, UR7 ;  /* 0x0000001fff077899 */ /* 0x000fd80008011407 */
.L_x_8:
[----:B-1----:R-:W-:-:S04]  /*02d0*/  ULOP3.LUT UR10, UR6, 0x3, URZ, 0xc0, !UPT ;  /* 0x00000003060a7892 */ /* 0x002fc8000f8ec0ff */
[----:B------:R-:W-:-:S04]  /*02e0*/  UISETP.NE.U32.AND UP0, UPT, UR10, URZ, UPT ;  /* 0x000000ff0a00728c */ /* 0x000fc8000bf05070 */
[----:B------:R-:W-:-:S09]  /*02f0*/  UISETP.NE.AND.EX UP0, UPT, URZ, URZ, UPT, UP0 ;  /* 0x000000ffff00728c */ /* 0x000fd2000bf05300 */
[----:B--23--:R-:W-:Y:S05]  /*0300*/  BRA.U !UP0, `(.L_x_1) ;  /* 0x0000002508047547 */ /* 0x00cfea000b800000 */
[----:B0-----:R-:W0:Y:S01]  /*0310*/  LDC.64 R8, c[0x4][RZ] ;  /* 0x01000000ff087b82 */ /* 0x001e220000000a00 */
[----:B------:R-:W-:Y:S01]  /*0320*/  IMAD.MOV.U32 R10, RZ, RZ, RZ ;  /* 0x000000ffff0a7224 */ /* 0x000fe200078e00ff */
[----:B------:R-:W-:Y:S02]  /*0330*/  CS2R R6, SRZ ;  /* 0x0000000000067805 */ /* 0x000fe4000001ff00 */
[----:B------:R-:W-:Y:S01]  /*0340*/  CS2R R4, SRZ ;  /* 0x0000000000047805 */ /* 0x000fe2000001ff00 */
[----:B------:R-:W-:Y:S02]  /*0350*/  IMAD.MOV.U32 R3, RZ, RZ, RZ ;  /* 0x000000ffff037224 */ /* 0x000fe400078e00ff */
[----:B0-----:R-:W-:-:S07]  /*0360*/  IMAD.WIDE.U32 R8, R0, 0xc80, R8 ;  /* 0x00000c8000087825 */ /* 0x001fce00078e0008 */
.L_x_3:
[----:B------:R-:W-:-:S06]  /*0370*/  IMAD R14, R10, 0x4, R1 ;  /* 0x000000040a0e7824 */ /* 0x000fcc00078e0201 */
[----:B------:R-:W5:Y:S01]  /*0380*/  LDL R14, [R14+0x4] ;  /* 0x000004000e0e7983 */ /* 0x000f620000100800 */
[----:B------:R-:W-:Y:S02]  /*0390*/  IMAD.SHL.U32 R15, R10, 0x20, RZ ;  /* 0x000000200a0f7824 */ /* 0x000fe400078e00ff */
[----:B------:R-:W-:-:S07]  /*03a0*/  IMAD.MOV.U32 R18, RZ, RZ, RZ ;  /* 0x000000ffff127224 */ /* 0x000fce00078e00ff */
.L_x_2:
[----:B-----5:R-:W-:Y:S01]  /*03b0*/  SHF.R.U32.HI R23, RZ, R18, R14 ;  /* 0x00000012ff177219 */ /* 0x020fe2000001160e */
[----:B------:R-:W-:-:S03]  /*03c0*/  IMAD.IADD R12, R15, 0x1, R18 ;  /* 0x000000010f0c7824 */ /* 0x000fc600078e0212 */
[----:B------:R-:W-:-:S04]  /*03d0*/  LOP3.LUT R13, R23, 0x1, RZ, 0xc0, !PT ;  /* 0x00000001170d7812 */ /* 0x000fc800078ec0ff */
[----:B------:R-:W-:Y:S01]  /*03e0*/  ISETP.NE.U32.AND P0, PT, R13, 0x1, PT ;  /* 0x000000010d00780c */ /* 0x000fe20003f05070 */
[----:B------:R-:W-:-:S03]  /*03f0*/  IMAD R13, R12, 0x5, RZ ;  /* 0x000000050c0d7824 */ /* 0x000fc600078e02ff */
[----:B------:R-:W-:Y:S01]  /*0400*/  R2P PR, R23, 0x7e ;  /* 0x0000007e17007804 */ /* 0x000fe20000000000 */
[----:B------:R-:W-:-:S08]  /*0410*/  IMAD.WIDE.U32 R12, R13, 0x4, R8 ;  /* 0x000000040d0c7825 */ /* 0x000fd000078e0008 */
[----:B------:R-:W2:Y:S04]  /*0420*/  @!P0 LDG.E R20, desc[UR8][R12.64+0x10] ;  /* 0x000010080c148981 */ /* 0x000ea8000c1e1900 */
[----:B------:R-:W3:Y:S04]  /*0430*/  @P1 LDG.E R22, desc[UR8][R12.64+0x24] ;  /* 0x000024080c161981 */ /* 0x000ee8000c1e1900 */
[----:B------:R-:W4:Y:S04]  /*0440*/  @P2 LDG.E R24, desc[UR8][R12.64+0x38] ;  /* 0x000038080c182981 */ /* 0x000f28000c1e1900 */
[----:B------:R-:W4:Y:S04]  /*0450*/  @P3 LDG.E R26, desc[UR8][R12.64+0x4c] ;  /* 0x00004c080c1a3981 */ /* 0x000f28000c1e1900 */
[----:B------:R-:W4:Y:S04]  /*0460*/  @!P0 LDG.E R19, desc[UR8][R12.64+0x4] ;  /* 0x000004080c138981 */ /* 0x000f28000c1e1900 */
[----:B------:R-:W4:Y:S04]  /*0470*/  @!P0 LDG.E R21, desc[UR8][R12.64+0xc] ;  /* 0x00000c080c158981 */ /* 0x000f28000c1e1900 */
[----:B------:R-:W4:Y:S01]  /*0480*/  @P3 LDG.E R25, desc[UR8][R12.64+0x40] ;  /* 0x000040080c193981 */ /* 0x000f22000c1e1900 */
[----:B--2---:R-:W-:-:S03]  /*0490*/  @!P0 LOP3.LUT R7, R7, R20, RZ, 0x3c, !PT ;  /* 0x0000001407078212 */ /* 0x004fc600078e3cff */
[----:B------:R-:W2:Y:S01]  /*04a0*/  @!P0 LDG.E R20, desc[UR8][R12.64] ;  /* 0x000000080c148981 */ /* 0x000ea2000c1e1900 */
[----:B---3--:R-:W-:-:S03]  /*04b0*/  @P1 LOP3.LUT R7, R7, R22, RZ, 0x3c, !PT ;  /* 0x0000001607071212 */ /* 0x008fc600078e3cff */
[----:B------:R-:W3:Y:S01]  /*04c0*/  @!P0 LDG.E R22, desc[UR8][R12.64+0x8] ;  /* 0x000008080c168981 */ /* 0x000ee2000c1e1900 */
[----:B----4-:R-:W-:-:S03]  /*04d0*/  @P2 LOP3.LUT R7, R7, R24, RZ, 0x3c, !PT ;  /* 0x0000001807072212 */ /* 0x010fc600078e3cff */
[----:B------:R-:W4:Y:S01]  /*04e0*/  @P4 LDG.E R24, desc[UR8][R12.64+0x60] ;  /* 0x000060080c184981 */ /* 0x000f22000c1e1900 */
[----:B------:R-:W-:-:S03]  /*04f0*/  @P3 LOP3.LUT R7, R7, R26, RZ, 0x3c, !PT ;  /* 0x0000001a07073212 */ /* 0x000fc600078e3cff */
[----:B------:R-:W4:Y:S01]  /*0500*/  @P5 LDG.E R26, desc[UR8][R12.64+0x74] ;  /* 0x000074080c1a5981 */ /* 0x000f22000c1e1900 */
[----:B------:R-:W-:-:S03]  /*0510*/  @!P0 LOP3.LUT R4, R4, R19, RZ, 0x3c, !PT ;  /* 0x0000001304048212 */ /* 0x000fc600078e3cff */
[----:B------:R-:W4:Y:S01]  /*0520*/  @P1 LDG.E R19, desc[UR8][R12.64+0x18] ;  /* 0x000018080c131981 */ /* 0x000f22000c1e1900 */
[----:B------:R-:W-:-:S03]  /*0530*/  @!P0 LOP3.LUT R6, R6, R21, RZ, 0x3c, !PT ;  /* 0x0000001506068212 */ /* 0x000fc600078e3cff */
[----:B------:R-:W4:Y:S01]  /*0540*/  @P1 LDG.E R21, desc[UR8][R12.64+0x20] ;  /* 0x000020080c151981 */ /* 0x000f22000c1e1900 */
[----:B--2---:R-:W-:-:S03]  /*0550*/  @!P0 LOP3.LUT R3, R3, R20, RZ, 0x3c, !PT ;  /* 0x0000001403038212 */ /* 0x004fc600078e3cff */
[----:B------:R-:W2:Y:S01]  /*0560*/  @P1 LDG.E R20, desc[UR8][R12.64+0x14] ;  /* 0x000014080c141981 */ /* 0x000ea2000c1e1900 */
[----:B---3--:R-:W-:-:S03]  /*0570*/  @!P0 LOP3.LUT R5, R5, R22, RZ, 0x3c, !PT ;  /* 0x0000001605058212 */ /* 0x008fc600078e3cff */
[----:B------:R-:W3:Y:S01]  /*0580*/  @P1 LDG.E R22, desc[UR8][R12.64+0x1c] ;  /* 0x00001c080c161981 */ /* 0x000ee2000c1e1900 */
[----:B----4-:R-:W-:-:S03]  /*0590*/  @P4 LOP3.LUT R7, R7, R24, RZ, 0x3c, !PT ;  /* 0x0000001807074212 */ /* 0x010fc600078e3cff */
[----:B------:R-:W4:Y:S01]  /*05a0*/  @P2 LDG.E R24, desc[UR8][R12.64+0x28] ;  /* 0x000028080c182981 */ /* 0x000f22000c1e1900 */
[----:B------:R-:W-:-:S03]  /*05b0*/  @P1 LOP3.LUT R4, R4, R19, RZ, 0x3c, !PT ;  /* 0x0000001304041212 */ /* 0x000fc600078e3cff */
[----:B------:R-:W4:Y:S01]  /*05c0*/  @P2 LDG.E R19, desc[UR8][R12.64+0x2c] ;  /* 0x00002c080c132981 */ /* 0x000f22000c1e1900 */
[----:B------:R-:W-:-:S03]  /*05d0*/  @P1 LOP3.LUT R6, R6, R21, RZ, 0x3c, !PT ;  /* 0x0000001506061212 */ /* 0x000fc600078e3cff */
[----:B------:R-:W4:Y:S01]  /*05e0*/  @P2 LDG.E R21, desc[UR8][R12.64+0x34] ;  /* 0x000034080c152981 */ /* 0x000f22000c1e1900 */
[----:B--2---:R-:W-:-:S03]  /*05f0*/  @P1 LOP3.LUT R3, R3, R20, RZ, 0x3c, !PT ;  /* 0x0000001403031212 */ /* 0x004fc600078e3cff */
[----:B------:R-:W2:Y:S01]  /*0600*/  @P2 LDG.E R20, desc[UR8][R12.64+0x30] ;  /* 0x000030080c142981 */ /* 0x000ea2000c1e1900 */
[----:B---3--:R-:W-:-:S03]  /*0610*/  @P1 LOP3.LUT R5, R5, R22, RZ, 0x3c, !PT ;  /* 0x0000001605051212 */ /* 0x008fc600078e3cff */
[----:B------:R-:W3:Y:S01]  /*0620*/  @P3 LDG.E R22, desc[UR8][R12.64+0x3c] ;  /* 0x00003c080c163981 */ /* 0x000ee2000c1e1900 */
[----:B----4-:R-:W-:-:S03]  /*0630*/  @P2 LOP3.LUT R3, R3, R24, RZ, 0x3c, !PT ;  /* 0x0000001803032212 */ /* 0x010fc600078e3cff */
[----:B------:R-:W4:Y:S01]  /*0640*/  @P3 LDG.E R24, desc[UR8][R12.64+0x44] ;  /* 0x000044080c183981 */ /* 0x000f22000c1e1900 */
[----:B------:R-:W-:-:S03]  /*0650*/  @P2 LOP3.LUT R4, R4, R19, RZ, 0x3c, !PT ;  /* 0x0000001304042212 */ /* 0x000fc600078e3cff */
[----:B------:R-:W4:Y:S01]  /*0660*/  @P3 LDG.E R19, desc[UR8][R12.64+0x48] ;  /* 0x000048080c133981 */ /* 0x000f22000c1e1900 */
[----:B------:R-:W-:Y:S02]  /*0670*/  @P2 LOP3.LUT R6, R6, R21, RZ, 0x3c, !PT ;  /* 0x0000001506062212 */ /* 0x000fe400078e3cff */
[----:B------:R-:W-:Y:S01]  /*0680*/  @P3 LOP3.LUT R4, R4, R25, RZ, 0x3c, !PT ;  /* 0x0000001904043212 */ /* 0x000fe200078e3cff */
[----:B------:R-:W4:Y:S04]  /*0690*/  @P4 LDG.E R21, desc[UR8][R12.64+0x54] ;  /* 0x000054080c154981 */ /* 0x000f28000c1e1900 */
        /* <DEDUP_REMOVED lines=19> */
[----:B------:R-:W-:Y:S02]  /*07d0*/  LOP3.LUT P0, RZ, R23, 0x80, RZ, 0xc0, !PT ;  /* 0x0000008017ff7812 */ /* 0x000fe4000780c0ff */
[----:B------:R-:W-:Y:S02]  /*07e0*/  @P5 LOP3.LUT R7, R7, R26, RZ, 0x3c, !PT ;  /* 0x0000001a07075212 */ /* 0x000fe400078e3cff */
[----:B------:R-:W4:Y:S01]  /*07f0*/  @P6 LDG.E R26, desc[UR8][R12.64+0x88] ;  /* 0x000088080c1a6981 */ /* 0x000f22000c1e1900 */
[----:B------:R-:W-:-:S03]  /*0800*/  @P5 LOP3.LUT R4, R4, R19, RZ, 0x3c, !PT ;  /* 0x0000001304045212 */ /* 0x000fc600078e3cff */
[----:B------:R-:W4:Y:S01]  /*0810*/  @P6 LDG.E R19, desc[UR8][R12.64+0x84] ;  /* 0x000084080c136981 */ /* 0x000f22000c1e1900 */
[----:B------:R-:W-:-:S04]  /*0820*/  @P5 LOP3.LUT R6, R6, R21, RZ, 0x3c, !PT ;  /* 0x0000001506065212 */ /* 0x000fc800078e3cff */
        /* <DEDUP_REMOVED lines=9> */
[----:B------:R-:W-:Y:S02]  /*08c0*/  @P6 LOP3.LUT R7, R7, R26, RZ, 0x3c, !PT ;  /* 0x0000001a07076212 */ /* 0x000fe400078e3cff */
[----:B------:R-:W-:Y:S02]  /*08d0*/  @P6 LOP3.LUT R6, R6, R19, RZ, 0x3c, !PT ;  /* 0x0000001306066212 */ /* 0x000fe400078e3cff */
[----:B------:R-:W-:Y:S02]  /*08e0*/  @P0 LOP3.LUT R4, R4, R21, RZ, 0x3c, !PT ;  /* 0x0000001504040212 */ /* 0x000fe400078e3cff */
[----:B------:R-:W-:Y:S02]  /*08f0*/  @P0 LOP3.LUT R6, R6, R25, RZ, 0x3c, !PT ;  /* 0x0000001906060212 */ /* 0x000fe400078e3cff */
[----:B--2---:R-:W-:Y:S02]  /*0900*/  @P0 LOP3.LUT R3, R3, R20, RZ, 0x3c, !PT ;  /* 0x0000001403030212 */ /* 0x004fe400078e3cff */
[----:B---3--:R-:W-:-:S02]  /*0910*/  @P0 LOP3.LUT R5, R5, R22, RZ, 0x3c, !PT ;  /* 0x0000001605050212 */ /* 0x008fc400078e3cff */
[----:B----4-:R-:W-:Y:S02]  /*0920*/  @P0 LOP3.LUT R7, R7, R24, RZ, 0x3c, !PT ;  /* 0x0000001807070212 */ /* 0x010fe400078e3cff */
[----:B------:R-:W-:-:S13]  /*0930*/  R2P PR, R23.B1, 0x7f ;  /* 0x0000007f17007804 */ /* 0x000fda0000001000 */
[----:B------:R-:W2:Y:S04]  /*0940*/  @P0 LDG.E R20, desc[UR8][R12.64+0xa0] ;  /* 0x0000a0080c140981 */ /* 0x000ea8000c1e1900 */
[----:B------:R-:W3:Y:S04]  /*0950*/  @P0 LDG.E R19, desc[UR8][R12.64+0xa4] ;  /* 0x0000a4080c130981 */ /* 0x000ee8000c1e1900 */
[----:B------:R-:W4:Y:S04]  /*0960*/  @P0 LDG.E R22, desc[UR8][R12.64+0xa8] ;  /* 0x0000a8080c160981 */ /* 0x000f28000c1e1900 */
[----:B------:R-:W4:Y:S04]  /*0970*/  @P0 LDG.E R21, desc[UR8][R12.64+0xac] ;  /* 0x0000ac080c150981 */ /* 0x000f28000c1e1900 */
        /* <DEDUP_REMOVED lines=12> */
[----:B------:R-:W-:-:S03]  /*0a40*/  LOP3.LUT P0, RZ, R23, 0x8000, RZ, 0xc0, !PT ;  /* 0x0000800017ff7812 */ /* 0x000fc6000780c0ff */
[----:B------:R-:W4:Y:S10]  /*0a50*/  @P3 LDG.E R23, desc[UR8][R12.64+0xe0] ;  /* 0x0000e0080c173981 */ /* 0x000f34000c1e1900 */
        /* <DEDUP_REMOVED lines=8> */
[----:B------:R-:W-:Y:S01]  /*0ae0*/  @P1 LOP3.LUT R6, R6, R21, RZ, 0x3c, !PT ;  /* 0x0000001506061212 */ /* 0x000fe200078e3cff */
[----:B------:R-:W4:Y:S01]  /*0af0*/  @P3 LDG.E R26, desc[UR8][R12.64+0xe4] ;  /* 0x0000e4080c1a3981 */ /* 0x000f22000c1e1900 */
[----:B------:R-:W-:-:S03]  /*0b00*/  @P1 LOP3.LUT R7, R7, R24, RZ, 0x3c, !PT ;  /* 0x0000001807071212 */ /* 0x000fc600078e3cff */
        /* <DEDUP_REMOVED lines=44> */
[----:B------:R-:W-:-:S05]  /*0dd0*/  VIADD R18, R18, 0x10 ;  /* 0x0000001012127836 */ /* 0x000fca0000000000 */
[----:B------:R-:W-:Y:S02]  /*0de0*/  ISETP.NE.AND P1, PT, R18, 0x20, PT ;  /* 0x000000201200780c */ /* 0x000fe40003f25270 */
[----:B--2---:R-:W-:Y:S02]  /*0df0*/  @P6 LOP3.LUT R5, R5, R20, RZ, 0x3c, !PT ;  /* 0x0000001405056212 */ /* 0x004fe400078e3cff */
[----:B---3--:R-:W-:Y:S02]  /*0e00*/  @P6 LOP3.LUT R6, R6, R19, RZ, 0x3c, !PT ;  /* 0x0000001306066212 */ /* 0x008fe400078e3cff */
[----:B----4-:R-:W-:-:S04]  /*0e10*/  @P6 LOP3.LUT R7, R7, R22, RZ, 0x3c, !PT ;  /* 0x0000001607076212 */ /* 0x010fc800078e3cff */
[----:B------:R-:W-:Y:S02]  /*0e20*/  @P0 LOP3.LUT R7, R7, R28, RZ, 0x3c, !PT ;  /* 0x0000001c07070212 */ /* 0x000fe400078e3cff */
[----:B------:R-:W-:Y:S02]  /*0e30*/  @P0 LOP3.LUT R6, R6, R23, RZ, 0x3c, !PT ;  /* 0x0000001706060212 */ /* 0x000fe400078e3cff */
[----:B------:R-:W-:Y:S02]  /*0e40*/  @P0 LOP3.LUT R4, R4, R21, RZ, 0x3c, !PT ;  /* 0x0000001504040212 */ /* 0x000fe400078e3cff */
[----:B------:R-:W-:Y:S02]  /*0e50*/  @P0 LOP3.LUT R3, R3, R24, RZ, 0x3c, !PT ;  /* 0x0000001803030212 */ /* 0x000fe400078e3cff */
[----:B------:R-:W-:Y:S01]  /*0e60*/  @P0 LOP3.LUT R5, R5, R26, RZ, 0x3c, !PT ;  /* 0x0000001a05050212 */ /* 0x000fe200078e3cff */
[----:B------:R-:W-:Y:S06]  /*0e70*/  @P1 BRA `(.L_x_2) ;  /* 0xfffffff4004c1947 */ /* 0x000fec000383ffff */
[----:B------:R-:W-:-:S05]  /*0e80*/  VIADD R10, R10, 0x1 ;  /* 0x000000010a0a7836 */ /* 0x000fca0000000000 */
[----:B------:R-:W-:-:S13]  /*0e90*/  ISETP.NE.AND P0, PT, R10, 0x5, PT ;  /* 0x000000050a00780c */ /* 0x000fda0003f05270 */
[----:B------:R-:W-:Y:S05]  /*0ea0*/  @P0 BRA `(.L_x_3) ;  /* 0xfffffff400300947 */ /* 0x000fea000383ffff */
[----:B------:R1:W-:Y:S01]  /*0eb0*/  STL [R1+0x4], R3 ;  /* 0x0000040301007387 */ /* 0x0003e20000100800 */
[----:B------:R-:W-:-:S03]  /*0ec0*/  UISETP.NE.U32.AND UP0, UPT, UR10, 0x1, UPT ;  /* 0x000000010a00788c */ /* 0x000fc6000bf05070 */
[----:B------:R1:W-:Y:S01]  /*0ed0*/  STL.64 [R1+0x8], R4 ;  /* 0x0000080401007387 */ /* 0x0003e20000100a00 */
[----:B------:R-:W-:-:S03]  /*0ee0*/  UISETP.NE.AND.EX UP0, UPT, URZ, URZ, UPT, UP0 ;  /* 0x000000ffff00728c */ /* 0x000fc6000bf05300 */
[----:B------:R1:W-:Y:S06]  /*0ef0*/  STL.64 [R1+0x10], R6 ;  /* 0x0000100601007387 */ /* 0x0003ec0000100a00 */
[----:B------:R-:W-:Y:S05]  /*0f00*/  BRA.U !UP0, `(.L_x_1) ;  /* 0x0000001908047547 */ /* 0x000fea000b800000 */
[----:B------:R-:W-:Y:S01]  /*0f10*/  UMOV UR4, URZ ;  /* 0x000000ff00047c82 */ /* 0x000fe20008000000 */
[----:B------:R-:W-:Y:S01]  /*0f20*/  UMOV UR5, URZ ;  /* 0x000000ff00057c82 */ /* 0x000fe20008000000 */
[----:B------:R-:W-:Y:S02]  /*0f30*/  IMAD.MOV.U32 R10, RZ, RZ, RZ ;  /* 0x000000ffff0a7224 */ /* 0x000fe400078e00ff */
[----:B-1----:R-:W-:Y:S02]  /*0f40*/  IMAD.MOV.U32 R3, RZ, RZ, RZ ;  /* 0x000000ffff037224 */ /* 0x002fe400078e00ff */
[----:B------:R-:W-:Y:S02]  /*0f50*/  IMAD.U32 R7, RZ, RZ, UR4 ;  /* 0x00000004ff077e24 */ /* 0x000fe4000f8e00ff */
[----:B------:R-:W-:Y:S02]  /*0f60*/  IMAD.U32 R6, RZ, RZ, UR5 ;  /* 0x00000005ff067e24 */ /* 0x000fe4000f8e00ff */
[----:B------:R-:W-:-:S02]  /*0f70*/  IMAD.U32 R5, RZ, RZ, UR4 ;  /* 0x00000004ff057e24 */ /* 0x000fc4000f8e00ff */
[----:B------:R-:W-:-:S07]  /*0f80*/  IMAD.U32 R4, RZ, RZ, UR5 ;  /* 0x00000005ff047e24 */ /* 0x000fce000f8e00ff */
.L_x_5:
[----:B------:R-:W-:-:S06]  /*0f90*/  IMAD R14, R10, 0x4, R1 ;  /* 0x000000040a0e7824 */ /* 0x000fcc00078e0201 */
[----:B------:R-:W5:Y:S01]  /*0fa0*/  LDL R14, [R14+0x4] ;  /* 0x000004000e0e7983 */ /* 0x000f620000100800 */
[----:B------:R-:W-:Y:S02]  /*0fb0*/  IMAD.SHL.U32 R15, R10, 0x20, RZ ;  /* 0x000000200a0f7824 */ /* 0x000fe400078e00ff */
[----:B------:R-:W-:-:S07]  /*0fc0*/  IMAD.MOV.U32 R18, RZ, RZ, RZ ;  /* 0x000000ffff127224 */ /* 0x000fce00078e00ff */
.L_x_4:
        /* <DEDUP_REMOVED lines=181> */
[----:B------:R-:W-:Y:S05]  /*1b20*/  BRA.U UP0, `(.L_x_1) ;  /* 0x0000000900fc7547 */ /* 0x000fea000b800000 */
[----:B------:R-:W-:Y:S01]  /*1b30*/  UMOV UR4, URZ ;  /* 0x000000ff00047c82 */ /* 0x000fe20008000000 */
[----:B------:R-:W-:Y:S01]  /*1b40*/  UMOV UR5, URZ ;  /* 0x000000ff00057c82 */ /* 0x000fe20008000000 */
[----:B------:R-:W-:Y:S02]  /*1b50*/  IMAD.MOV.U32 R10, RZ, RZ, RZ ;  /* 0x000000ffff0a7224 */ /* 0x000fe400078e00ff */
[----:B--2---:R-:W-:Y:S02]  /*1b60*/  IMAD.MOV.U32 R3, RZ, RZ, RZ ;  /* 0x000000ffff037224 */ /* 0x004fe400078e00ff */
[----:B------:R-:W-:Y:S02]  /*1b70*/  IMAD.U32 R7, RZ, RZ, UR4 ;  /* 0x00000004ff077e24 */ /* 0x000fe4000f8e00ff */
[----:B------:R-:W-:Y:S02]  /*1b80*/  IMAD.U32 R6, RZ, RZ, UR5 ;  /* 0x00000005ff067e24 */ /* 0x000fe4000f8e00ff */
[----:B------:R-:W-:-:S02]  /*1b90*/  IMAD.U32 R5, RZ, RZ, UR4 ;  /* 0x00000004ff057e24 */ /* 0x000fc4000f8e00ff */
[----:B------:R-:W-:-:S07]  /*1ba0*/  IMAD.U32 R4, RZ, RZ, UR5 ;  /* 0x00000005ff047e24 */ /* 0x000fce000f8e00ff */
.L_x_7:
[----:B------:R-:W-:-:S06]  /*1bb0*/  IMAD R14, R10, 0x4, R1 ;  /* 0x000000040a0e7824 */ /* 0x000fcc00078e0201 */
[----:B------:R-:W5:Y:S01]  /*1bc0*/  LDL R14, [R14+0x4] ;  /* 0x000004000e0e7983 */ /* 0x000f620000100800 */
[----:B------:R-:W-:Y:S02]  /*1bd0*/  IMAD.SHL.U32 R15, R10, 0x20, RZ ;  /* 0x000000200a0f7824 */ /* 0x000fe400078e00ff */
[----:B------:R-:W-:-:S07]  /*1be0*/  IMAD.MOV.U32 R18, RZ, RZ, RZ ;  /* 0x000000ffff127224 */ /* 0x000fce00078e00ff */
.L_x_6:
        /* <DEDUP_REMOVED lines=176> */
[----:B------:R3:W-:Y:S04]  /*26f0*/  STL [R1+0x4], R3 ;  /* 0x0000040301007387 */ /* 0x0007e80000100800 */
[----:B------:R3:W-:Y:S04]  /*2700*/  STL.64 [R1+0x8], R4 ;  /* 0x0000080401007387 */ /* 0x0007e80000100a00 */
[----:B------:R3:W-:Y:S02]  /*2710*/  STL.64 [R1+0x10], R6 ;  /* 0x0000100601007387 */ /* 0x0007e40000100a00 */
.L_x_1:
[----:B------:R-:W-:Y:S01]  /*2720*/  UISETP.GT.U32.AND UP0, UPT, UR6, 0x3, UPT ;  /* 0x000000030600788c */ /* 0x000fe2000bf04070 */
[----:B------:R-:W-:Y:S01]  /*2730*/  VIADD R0, R0, 0x1 ;  /* 0x0000000100007836 */ /* 0x000fe20000000000 */
[----:B------:R-:W-:Y:S02]  /*2740*/  USHF.R.U64 UR4, UR6, 0x2, UR7 ;  /* 0x0000000206047899 */ /* 0x000fe40008001207 */
[----:B------:R-:W-:Y:S02]  /*2750*/  UISETP.GT.U32.AND.EX UP0, UPT, UR7, URZ, UPT, UP0 ;  /* 0x000000ff0700728c */ /* 0x000fe4000bf04100 */
[----:B------:R-:W-:-:S03]  /*2760*/  USHF.R.U32.HI UR5, URZ, 0x2, UR7 ;  /* 0x00000002ff057899 */ /* 0x000fc60008011607 */
[----:B------:R-:W-:-:S04]  /*2770*/  UMOV UR6, UR4 ;  /* 0x0000000400067c82 */ /* 0x000fc80008000000 */
[----:B------:R-:W-:Y:S01]  /*2780*/  UMOV UR7, UR5 ;  /* 0x0000000500077c82 */ /* 0x000fe20008000000 */
[----:B------:R-:W-:Y:S05]  /*2790*/  BRA.U UP0, `(.L_x_8) ;  /* 0xffffffd900cc7547 */ /* 0x000fea000b83ffff */
.L_x_0:
[----:B------:R-:W4:Y:S08]  /*27a0*/  LDC.64 R18, c[0x0][0x398] ;  /* 0x0000e600ff127b82 */ /* 0x000f300000000a00 */
[----:B------:R-:W5:Y:S08]  /*27b0*/  LDC.64 R12, c[0x0][0x3a0] ;  /* 0x0000e800ff0c7b82 */ /* 0x000f700000000a00 */
[----:B------:R-:W1:Y:S01]  /*27c0*/  LDC.64 R20, c[0x0][0x390] ;  /* 0x0000e400ff147b82 */ /* 0x000e620000000a00 */
[----:B----4-:R-:W-:-:S05]  /*27d0*/  IMAD.WIDE R18, R11, 0x4, R18 ;  /* 0x000000040b127825 */ /* 0x010fca00078e0212 */
[----:B0-----:R-:W4:Y:S01]  /*27e0*/  LDG.E R9, desc[UR8][R18.64] ;  /* 0x0000000812097981 */ /* 0x001f22000c1e1900 */
[----:B-----5:R-:W-:-:S05]  /*27f0*/  IMAD.WIDE R12, R11, 0x4, R12 ;  /* 0x000000040b0c7825 */ /* 0x020fca00078e020c */
[----:B------:R-:W5:Y:S01]  /*2800*/  LDG.E R15, desc[UR8][R12.64] ;  /* 0x000000080c0f7981 */ /* 0x000f62000c1e1900 */
[----:B-1----:R-:W-:-:S05]  /*2810*/  IMAD.WIDE R20, R11, 0x4, R20 ;  /* 0x000000040b147825 */ /* 0x002fca00078e0214 */
[----:B------:R-:W5:Y:S01]  /*2820*/  LDG.E R10, desc[UR8][R20.64] ;  /* 0x00000008140a7981 */ /* 0x000f62000c1e1900 */
[----:B------:R-:W-:Y:S01]  /*2830*/  BSSY.RECONVERGENT B0, `(.L_x_9) ;  /* 0x000000e000007945 */ /* 0x000fe20003800200 */
[----:B----4-:R-:W0:Y:S01]  /*2840*/  MUFU.RCP R8, R9 ;  /* 0x0000000900087308 */ /* 0x010e220000001000 */
[----:B-----5:R-:W-:Y:S01]  /*2850*/  FADD R0, R15, -R10 ;  /* 0x8000000a0f007221 */ /* 0x020fe20000000000 */
[----:B0-----:R-:W-:-:S06]  /*2860*/  FFMA R23, -R9, R8, 1 ;  /* 0x3f80000009177423 */ /* 0x001fcc0000000108 */
[----:B------:R-:W0:Y:S01]  /*2870*/  FCHK P0, R0, R9 ;  /* 0x0000000900007302 */ /* 0x000e220000000000 */
[----:B------:R-:W-:-:S04]  /*2880*/  FFMA R23, R8, R23, R8 ;  /* 0x0000001708177223 */ /* 0x000fc80000000008 */
[----:B------:R-:W-:-:S04]  /*2890*/  FFMA R14, R0, R23, RZ ;  /* 0x00000017000e7223 */ /* 0x000fc800000000ff */
[----:B------:R-:W-:-:S04]  /*28a0*/  FFMA R8, -R9, R14, R0 ;  /* 0x0000000e09087223 */ /* 0x000fc80000000100 */
[----:B------:R-:W-:Y:S01]  /*28b0*/  FFMA R14, R23, R8, R14 ;  /* 0x00000008170e7223 */ /* 0x000fe2000000000e */
[----:B0-----:R-:W-:Y:S06]  /*28c0*/  @!P0 BRA `(.L_x_10) ;  /* 0x0000000000108947 */ /* 0x001fec0003800000 */
[----:B------:R-:W-:Y:S01]  /*28d0*/  IMAD.MOV.U32 R26, RZ, RZ, R9 ;  /* 0x000000ffff1a7224 */ /* 0x000fe200078e0009 */
[----:B------:R-:W-:-:S07]  /*28e0*/  MOV R15, 0x2900 ;  /* 0x00002900000f7802 */ /* 0x000fce0000000f00 */
[----:B--23--:R-:W-:Y:S05]  /*28f0*/  CALL.REL.NOINC `($__internal_1_$__cuda_sm3x_div_rn_noftz_f32_slowpath) ;  /* 0x0000000c00d87944 */ /* 0x00cfea0003c00000 */
[----:B------:R-:W-:-:S07]  /*2900*/  IMAD.MOV.U32 R14, RZ, RZ, R0 ;  /* 0x000000ffff0e7224 */ /* 0x000fce00078e0000 */
.L_x_10:
[----:B------:R-:W-:Y:S05]  /*2910*/  BSYNC.RECONVERGENT B0 ;  /* 0x0000000000007941 */ /* 0x000fea0003800200 */
.L_x_9:
[----:B------:R-:W0:Y:S02]  /*2920*/  LDC.64 R28, c[0x0][0x3a8] ;  /* 0x0000ea00ff1c7b82 */ /* 0x000e240000000a00 */
[----:B0-----:R-:W-:-:S05]  /*2930*/  IMAD.WIDE R28, R11, 0x4, R28 ;  /* 0x000000040b1c7825 */ /* 0x001fca00078e021c */
[----:B------:R-:W4:Y:S01]  /*2940*/  LDG.E R11, desc[UR8][R28.64] ;  /* 0x000000081c0b7981 */ /* 0x000f22000c1e1900 */
[----:B------:R-:W0:Y:S01]  /*2950*/  MUFU.RCP R0, R9 ;  /* 0x0000000900007308 */ /* 0x000e220000001000 */
[----:B------:R-:W-:Y:S01]  /*2960*/  BSSY.RECONVERGENT B0, `(.L_x_11) ;  /* 0x000000d000007945 */ /* 0x000fe20003800200 */
[----:B0-----:R-:W-:-:S04]  /*2970*/  FFMA R15, -R9, R0, 1 ;  /* 0x3f800000090f7423 */ /* 0x001fc80000000100 */
[----:B------:R-:W-:Y:S01]  /*2980*/  FFMA R0, R0, R15, R0 ;  /* 0x0000000f00007223 */ /* 0x000fe20000000000 */
[----:B----4-:R-:W-:-:S04]  /*2990*/  FADD R10, -R10, R11 ;  /* 0x0000000b0a0a7221 */ /* 0x010fc80000000100 */
[----:B------:R-:W0:Y:S01]  /*29a0*/  FCHK P0, R10, R9 ;  /* 0x000000090a007302 */ /* 0x000e220000000000 */
[----:B------:R-:W-:-:S04]  /*29b0*/  FFMA R11, R0, R10, RZ ;  /* 0x0000000a000b7223 */ /* 0x000fc800000000ff */
[----:B------:R-:W-:-:S04]  /*29c0*/  FFMA R8, -R9, R11, R10 ;  /* 0x0000000b09087223 */ /* 0x000fc8000000010a */
[----:B------:R-:W-:Y:S01]  /*29d0*/  FFMA R0, R0, R8, R11 ;  /* 0x0000000800007223 */ /* 0x000fe2000000000b */
[----:B0-----:R-:W-:Y:S06]  /*29e0*/  @!P0 BRA `(.L_x_12) ;  /* 0x0000000000108947 */ /* 0x001fec0003800000 */
[----:B------:R-:W-:Y:S01]  /*29f0*/  IMAD.MOV.U32 R0, RZ, RZ, R10 ;  /* 0x000000ffff007224 */ /* 0x000fe200078e000a */
[----:B------:R-:W-:Y:S01]  /*2a00*/  MOV R15, 0x2a30 ;  /* 0x00002a30000f7802 */ /* 0x000fe20000000f00 */
[----:B------:R-:W-:-:S07]  /*2a10*/  IMAD.MOV.U32 R26, RZ, RZ, R9 ;  /* 0x000000ffff1a7224 */ /* 0x000fce00078e0009 */
[----:B--23--:R-:W-:Y:S05]  /*2a20*/  CALL.REL.NOINC `($__internal_1_$__cuda_sm3x_div_rn_noftz_f32_slowpath) ;  /* 0x0000000c008c7944 */ /* 0x00cfea0003c00000 */
.L_x_12:
[----:B------:R-:W-:Y:S05]  /*2a30*/  BSYNC.RECONVERGENT B0 ;  /* 0x0000000000007941 */ /* 0x000fea0003800200 */
.L_x_11:
[----:B------:R-:W-:Y:S01]  /*2a40*/  FMUL R8, R0, R14 ;  /* 0x0000000e00087220 */ /* 0x000fe20000400000 */
[----:B------:R-:W0:Y:S04]  /*2a50*/  LDCU UR5, c[0x0][0x3c0] ;  /* 0x00007800ff0577ac */ /* 0x000e280008000800 */
[----:B------:R-:W-:Y:S01]  /*2a60*/  FSETP.GT.AND P0, PT, R8, RZ, PT ;  /* 0x000000ff0800720b */ /* 0x000fe20003f04000 */
[----:B------:R-:W1:-:S12]  /*2a70*/  LDCU UR4, c[0x0][0x3c0] ;  /* 0x00007800ff0477ac */ /* 0x000e580008000800 */
[----:B------:R-:W-:Y:S05]  /*2a80*/  @P0 BRA `(.L_x_13) ;  /* 0x00000004009c0947 */ /* 0x000fea0003800000 */
[----:B------:R-:W4:Y:S02]  /*2a90*/  LDC R0, c[0x0][0x3c0] ;  /* 0x0000f000ff007b82 */ /* 0x000f240000000800 */
[----:B----4-:R-:W-:-:S13]  /*2aa0*/  ISETP.GE.AND P0, PT, R0, 0x1, PT ;  /* 0x000000010000780c */ /* 0x010fda0003f06270 */
[----:B01----:R-:W-:Y:S05]  /*2ab0*/  @!P0 EXIT ;  /* 0x000000000000894d */ /* 0x003fea0003800000 */
[----:B------:R-:W-:Y:S02]  /*2ac0*/  IMAD.MOV.U32 R0, RZ, RZ, RZ ;  /* 0x000000ffff007224 */ /* 0x000fe400078e00ff */
[----:B------:R-:W-:Y:S02]  /*2ad0*/  IMAD.MOV.U32 R8, RZ, RZ, RZ ;  /* 0x000000ffff087224 */ /* 0x000fe400078e00ff */
[----:B------:R-:W-:-:S07]  /*2ae0*/  IMAD.MOV.U32 R25, RZ, RZ, RZ ;  /* 0x000000ffff197224 */ /* 0x000fce00078e00ff */
.L_x_21:
[----:B0-----:R0:W5:Y:S04]  /*2af0*/  LDG.E R14, desc[UR8][R20.64] ;  /* 0x00000008140e7981 */ /* 0x001168000c1e1900 */
[----:B------:R0:W5:Y:S01]  /*2b00*/  LDG.E R22, desc[UR8][R18.64] ;  /* 0x0000000812167981 */ /* 0x000162000c1e1900 */
[----:B------:R-:W-:Y:S01]  /*2b10*/  ISETP.NE.AND P0, PT, R0, 0x1, PT ;  /* 0x000000010000780c */ /* 0x000fe20003f05270 */
[----:B------:R-:W-:Y:S01]  /*2b20*/  BSSY.RECONVERGENT B0, `(.L_x_14) ;  /* 0x000004f000007945 */ /* 0x000fe20003800200 */
[----:B------:R-:W-:Y:S02]  /*2b30*/  VIADD R25, R25, 0x1 ;  /* 0x0000000119197836 */ /* 0x000fe40000000000 */
[----:B------:R-:W-:Y:S02]  /*2b40*/  IMAD.MOV.U32 R9, RZ, RZ, R8 ;  /* 0x000000ffff097224 */ /* 0x000fe400078e0008 */
[----:B------:R-:W-:-:S07]  /*2b50*/  IMAD.MOV.U32 R0, RZ, RZ, RZ ;  /* 0x000000ffff007224 */ /* 0x000fce00078e00ff */
[----:B0-----:R-:W-:Y:S05]  /*2b60*/  @!P0 BRA `(.L_x_15) ;  /* 0x0000000400288947 */ /* 0x001fea0003800000 */
[----:B------:R-:W-:Y:S01]  /*2b70*/  SHF.R.U32.HI R0, RZ, 0x2, R3 ;  /* 0x00000002ff007819 */ /* 0x000fe20000011603 */
[----:B------:R-:W-:Y:S01]  /*2b80*/  IMAD.MOV.U32 R11, RZ, RZ, 0x7f800000 ;  /* 0x7f800000ff0b7424 */ /* 0x000fe200078e00ff */
[----:B------:R-:W-:Y:S02]  /*2b90*/  BSSY.RECONVERGENT B1, `(.L_x_16) ;  /* 0x000003c000017945 */ /* 0x000fe40003800200 */
[----:B------:R-:W-:Y:S01]  /*2ba0*/  LOP3.LUT R0, R0, R3, RZ, 0x3c, !PT ;  /* 0x0000000300007212 */ /* 0x000fe200078e3cff */
[----:B--23--:R-:W-:-:S04]  /*2bb0*/  IMAD.SHL.U32 R3, R7, 0x10, RZ ;  /* 0x0000001007037824 */ /* 0x00cfc800078e00ff */
[----:B------:R-:W-:-:S05]  /*2bc0*/  IMAD.SHL.U32 R8, R0, 0x2, RZ ;  /* 0x0000000200087824 */ /* 0x000fca00078e00ff */
[----:B------:R-:W-:Y:S01]  /*2bd0*/  LOP3.LUT R8, R0, R8, R3, 0x96, !PT ;  /* 0x0000000800087212 */ /* 0x000fe200078e9603 */
[----:B------:R-:W-:-:S03]  /*2be0*/  IMAD.MOV.U32 R3, RZ, RZ, 0x2f800000 ;  /* 0x2f800000ff037424 */ /* 0x000fc600078e00ff */
[----:B------:R-:W-:Y:S01]  /*2bf0*/  LOP3.LUT R23, R8, R7, RZ, 0x3c, !PT ;  /* 0x0000000708177212 */ /* 0x000fe200078e3cff */
[----:B------:R-:W-:-:S03]  /*2c00*/  IMAD.MOV.U32 R8, RZ, RZ, 0x3e055027 ;  /* 0x3e055027ff087424 */ /* 0x000fc600078e00ff */
[C---:B------:R-:W-:Y:S01]  /*2c10*/  IADD3 R0, PT, PT, R2.reuse, 0x587c5, R23 ;  /* 0x000587c502007810 */ /* 0x040fe20007ffe017 */
[----:B------:R-:W-:-:S03]  /*2c20*/  VIADD R2, R2, 0xb0f8a ;  /* 0x000b0f8a02027836 */ /* 0x000fc60000000000 */
[----:B------:R-:W-:-:S05]  /*2c30*/  I2FP.F32.U32 R0, R0 ;  /* 0x0000000000007245 */ /* 0x000fca0000201000 */
[----:B------:R-:W-:-:S05]  /*2c40*/  FFMA R0, R0, R3, 1.1641532182693481445e-10 ;  /* 0x2f00000000007423 */ /* 0x000fca0000000003 */
[----:B------:R-:W-:-:S13]  /*2c50*/  FSETP.GEU.AND P0, PT, R0, 1.175494350822287508e-38, PT ;  /* 0x008000000000780b */ /* 0x000fda0003f0e000 */
[----:B------:R-:W-:-:S04]  /*2c60*/  @!P0 FMUL R0, R0, 8388608 ;  /* 0x4b00000000008820 */ /* 0x000fc80000400000 */
[----:B------:R-:W-:-:S05]  /*2c70*/  VIADD R9, R0, 0xc0d55555 ;  /* 0xc0d5555500097836 */ /* 0x000fca0000000000 */
[----:B------:R-:W-:-:S05]  /*2c80*/  LOP3.LUT R9, R9, 0xff800000, RZ, 0xc0, !PT ;  /* 0xff80000009097812 */ /* 0x000fca00078ec0ff */
[----:B------:R-:W-:Y:S01]  /*2c90*/  IMAD.IADD R3, R0, 0x1, -R9 ;  /* 0x0000000100037824 */ /* 0x000fe200078e0a09 */
[----:B------:R-:W-:-:S03]  /*2ca0*/  I2FP.F32.S32 R9, R9 ;  /* 0x0000000900097245 */ /* 0x000fc60000201400 */
[----:B------:R-:W-:-:S04]  /*2cb0*/  FADD R3, R3, -1 ;  /* 0xbf80000003037421 */ /* 0x000fc80000000000 */
[----:B------:R-:W-:-:S04]  /*2cc0*/  FFMA R8, R3, -R8, 0.14084610342979431152 ;  /* 0x3e1039f603087423 */ /* 0x000fc80000000808 */
[----:B------:R-:W-:-:S04]  /*2cd0*/  FFMA R8, R3, R8, -0.12148627638816833496 ;  /* 0xbdf8cdcc03087423 */ /* 0x000fc80000000008 */
[----:B------:R-:W-:-:S04]  /*2ce0*/  FFMA R8, R3, R8, 0.13980610668659210205 ;  /* 0x3e0f295503087423 */ /* 0x000fc80000000008 */
[----:B------:R-:W-:-:S04]  /*2cf0*/  FFMA R8, R3, R8, -0.16684235632419586182 ;  /* 0xbe2ad8b903087423 */ /* 0x000fc80000000008 */
[----:B------:R-:W-:-:S04]  /*2d00*/  FFMA R8, R3, R8, 0.20012299716472625732 ;  /* 0x3e4ced0b03087423 */ /* 0x000fc80000000008 */
[----:B------:R-:W-:-:S04]  /*2d10*/  FFMA R8, R3, R8, -0.24999669194221496582 ;  /* 0xbe7fff2203087423 */ /* 0x000fc80000000008 */
[----:B------:R-:W-:-:S04]  /*2d20*/  FFMA R8, R3, R8, 0.33333182334899902344 ;  /* 0x3eaaaa7803087423 */ /* 0x000fc80000000008 */
[C---:B------:R-:W-:Y:S01]  /*2d30*/  FFMA R10, R3.reuse, R8, -0.5 ;  /* 0xbf000000030a7423 */ /* 0x040fe20000000008 */
[----:B------:R-:W-:Y:S02]  /*2d40*/  FSEL R8, RZ, -23, P0 ;  /* 0xc1b80000ff087808 */ /* 0x000fe40000000000 */
[----:B------:R-:W-:Y:S01]  /*2d50*/  ISETP.GT.U32.AND P0, PT, R0, 0x7f7fffff, PT ;  /* 0x7f7fffff0000780c */ /* 0x000fe20003f04070 */
[----:B------:R-:W-:Y:S02]  /*2d60*/  FMUL R10, R3, R10 ;  /* 0x0000000a030a7220 */ /* 0x000fe40000400000 */
[----:B------:R-:W-:Y:S02]  /*2d70*/  FFMA R8, R9, 1.1920928955078125e-07, R8 ;  /* 0x3400000009087823 */ /* 0x000fe40000000008 */
[----:B------:R-:W-:Y:S01]  /*2d80*/  FFMA R9, R3, R10, R3 ;  /* 0x0000000a03097223 */ /* 0x000fe20000000003 */
[----:B------:R-:W-:-:S03]  /*2d90*/  SHF.R.U32.HI R3, RZ, 0x2, R4 ;  /* 0x00000002ff037819 */ /* 0x000fc60000011604 */
[----:B------:R-:W-:Y:S01]  /*2da0*/  FFMA R9, R8, 0.69314718246459960938, R9 ;  /* 0x3f31721808097823 */ /* 0x000fe20000000009 */
[----:B------:R-:W-:Y:S01]  /*2db0*/  LOP3.LUT R3, R3, R4, RZ, 0x3c, !PT ;  /* 0x0000000403037212 */ /* 0x000fe200078e3cff */
[----:B------:R-:W-:Y:S02]  /*2dc0*/  IMAD.SHL.U32 R4, R23, 0x10, RZ ;  /* 0x0000001017047824 */ /* 0x000fe400078e00ff */
[C---:B------:R-:W-:Y:S01]  /*2dd0*/  @P0 FFMA R9, R0.reuse, R11, +INF ;  /* 0x7f80000000090423 */ /* 0x040fe2000000000b */
[----:B------:R-:W-:Y:S01]  /*2de0*/  FSETP.NEU.AND P0, PT, R0, RZ, PT ;  /* 0x000000ff0000720b */ /* 0x000fe20003f0d000 */
[----:B------:R-:W-:Y:S02]  /*2df0*/  IMAD.SHL.U32 R8, R3, 0x2, RZ ;  /* 0x0000000203087824 */ /* 0x000fe400078e00ff */
[----:B------:R-:W-:-:S03]  /*2e00*/  FMUL R9, R9, -2 ;  /* 0xc000000009097820 */ /* 0x000fc60000400000 */
[----:B------:R-:W-:Y:S02]  /*2e10*/  LOP3.LUT R4, R3, R8, R4, 0x96, !PT ;  /* 0x0000000803047212 */ /* 0x000fe400078e9604 */
[----:B------:R-:W-:Y:S02]  /*2e20*/  FSEL R9, R9, +INF , P0 ;  /* 0x7f80000009097808 */ /* 0x000fe40000000000 */
[----:B------:R-:W-:Y:S02]  /*2e30*/  LOP3.LUT R24, R4, R23, RZ, 0x3c, !PT ;  /* 0x0000001704187212 */ /* 0x000fe400078e3cff */
[----:B------:R0:W1:Y:S01]  /*2e40*/  MUFU.RSQ R4, R9 ;  /* 0x0000000900047308 */ /* 0x0000620000001400 */
[----:B------:R-:W-:Y:S02]  /*2e50*/  VIADD R3, R9, 0xf3000000 ;  /* 0xf300000009037836 */ /* 0x000fe40000000000 */
[----:B------:R-:W-:-:S03]  /*2e60*/  IMAD.IADD R0, R24, 0x1, R2 ;  /* 0x0000000118007824 */ /* 0x000fc600078e0202 */
[----:B------:R-:W-:Y:S01]  /*2e70*/  ISETP.GT.U32.AND P0, PT, R3, 0x727fffff, PT ;  /* 0x727fffff0300780c */ /* 0x000fe20003f04070 */
[----:B------:R-:W-:Y:S01]  /*2e80*/  IMAD.MOV.U32 R3, RZ, RZ, 0x30c90fdb ;  /* 0x30c90fdbff037424 */ /* 0x000fe200078e00ff */
[----:B------:R-:W-:-:S05]  /*2e90*/  I2FP.F32.U32 R0, R0 ;  /* 0x0000000000007245 */ /* 0x000fca0000201000 */
[----:B------:R-:W-:-:S06]  /*2ea0*/  FFMA R3, R0, R3, 7.314590599882819788e-10 ;  /* 0x30490fdb00037423 */ /* 0x000fcc0000000003 */
[----:B01----:R-:W-:Y:S05]  /*2eb0*/  @!P0 BRA `(.L_x_17) ;  /* 0x0000000000148947 */ /* 0x003fea0003800000 */
[----:B------:R-:W-:Y:S01]  /*2ec0*/  IMAD.MOV.U32 R0, RZ, RZ, R9 ;  /* 0x000000ffff007224 */ /* 0x000fe200078e0009 */
[----:B------:R-:W-:-:S07]  /*2ed0*/  MOV R8, 0x2ef0 ;  /* 0x00002ef000087802 */ /* 0x000fce0000000f00 */
[----:B-----5:R-:W-:Y:S05]  /*2ee0*/  CALL.REL.NOINC `($__internal_0_$__cuda_sm20_sqrt_rn_f32_slowpath) ;  /* 0x0000000800047944 */ /* 0x020fea0003c00000 */
[----:B------:R-:W-:Y:S01]  /*2ef0*/  IMAD.MOV.U32 R8, RZ, RZ, R0 ;  /* 0x000000ffff087224 */ /* 0x000fe200078e0000 */
[----:B------:R-:W-:Y:S06]  /*2f00*/  BRA `(.L_x_18) ;  /* 0x0000000000107947 */ /* 0x000fec0003800000 */
.L_x_17:
[----:B------:R-:W-:Y:S01]  /*2f10*/  FMUL.FTZ R8, R9, R4 ;  /* 0x0000000409087220 */ /* 0x000fe20000410000 */
[----:B------:R-:W-:-:S03]  /*2f20*/  FMUL.FTZ R0, R4, 0.5 ;  /* 0x3f00000004007820 */ /* 0x000fc60000410000 */
[----:B------:R-:W-:-:S04]  /*2f30*/  FFMA R9, -R8, R8, R9 ;  /* 0x0000000808097223 */ /* 0x000fc80000000109 */
[----:B------:R-:W-:-:S07]  /*2f40*/  FFMA R8, R9, R0, R8 ;  /* 0x0000000009087223 */ /* 0x000fce0000000008 */
.L_x_18:
[----:B------:R-:W-:Y:S05]  /*2f50*/  BSYNC.RECONVERGENT B1 ;  /* 0x0000000000017941 */ /* 0x000fea0003800200 */
.L_x_16:
[----:B------:R-:W-:Y:S01]  /*2f60*/  FMUL.RZ R10, R3, 0.15915493667125701904 ;  /* 0x3e22f983030a7820 */ /* 0x000fe2000040c000 */
[----:B------:R-:W-:Y:S02]  /*2f70*/  IMAD.MOV.U32 R4, RZ, RZ, R6 ;  /* 0x000000ffff047224 */ /* 0x000fe400078e0006 */
[----:B------:R-:W-:Y:S01]  /*2f80*/  IMAD.MOV.U32 R0, RZ, RZ, 0x1 ;  /* 0x00000001ff007424 */ /* 0x000fe200078e00ff */
[----:B------:R-:W0:Y:S01]  /*2f90*/  MUFU.SIN R9, R10 ;  /* 0x0000000a00097308 */ /* 0x000e220000000400 */
[----:B------:R-:W-:-:S07]  /*2fa0*/  IMAD.MOV.U32 R6, RZ, RZ, R23 ;  /* 0x000000ffff067224 */ /* 0x000fce00078e0017 */
[----:B------:R-:W1:Y:S01]  /*2fb0*/  MUFU.COS R3, R10 ;  /* 0x0000000a00037308 */ /* 0x000e620000000000 */
[-C--:B0-----:R-:W-:Y:S01]  /*2fc0*/  FMUL R9, R9, R8.reuse ;  /* 0x0000000809097220 */ /* 0x081fe20000400000 */
[----:B-1----:R-:W-:Y:S01]  /*2fd0*/  FMUL R8, R3, R8 ;  /* 0x0000000803087220 */ /* 0x002fe20000400000 */
[----:B------:R-:W-:Y:S02]  /*2fe0*/  IMAD.MOV.U32 R3, RZ, RZ, R5 ;  /* 0x000000ffff037224 */ /* 0x000fe400078e0005 */
[----:B------:R-:W-:Y:S02]  /*2ff0*/  IMAD.MOV.U32 R5, RZ, RZ, R7 ;  /* 0x000000ffff057224 */ /* 0x000fe400078e0007 */
[----:B------:R-:W-:-:S07]  /*3000*/  IMAD.MOV.U32 R7, RZ, RZ, R24 ;  /* 0x000000ffff077224 */ /* 0x000fce00078e0018 */
.L_x_15:
[----:B------:R-:W-:Y:S05]  /*3010*/  BSYNC.RECONVERGENT B0 ;  /* 0x0000000000007941 */ /* 0x000fea0003800200 */
.L_x_14:
[----:B------:R-:W4:Y:S01]  /*3020*/  LDG.E R10, desc[UR8][R12.64] ;  /* 0x000000080c0a7981 */ /* 0x000f22000c1e1900 */
[----:B-----5:R-:W-:Y:S01]  /*3030*/  FFMA R11, R22, R9, R14 ;  /* 0x00000009160b7223 */ /* 0x020fe2000000000e */
[----:B------:R-:W-:Y:S01]  /*3040*/  BSSY.RECONVERGENT B0, `(.L_x_19) ;  /* 0x0000008000007945 */ /* 0x000fe20003800200 */
[----:B------:R-:W-:-:S03]  /*3050*/  PLOP3.LUT P0, PT, PT, PT, PT, 0x80, 0x8 ;  /* 0x000000000008781c */ /* 0x000fc60003f0f070 */
[----:B----4-:R-:W-:-:S13]  /*3060*/  FSETP.GT.AND P1, PT, R11, R10, PT ;  /* 0x0000000a0b00720b */ /* 0x010fda0003f24000 */
[----:B------:R-:W-:Y:S05]  /*3070*/  @!P1 BRA `(.L_x_20) ;  /* 0x0000000000109947 */ /* 0x000fea0003800000 */
[----:B------:R-:W4:Y:S02]  /*3080*/  LDG.E R9, desc[UR8][R28.64] ;  /* 0x000000081c097981 */ /* 0x000f24000c1e1900 */
[----:B----4-:R-:W-:-:S13]  /*3090*/  FSETP.GEU.AND P1, PT, R11, R9, PT ;  /* 0x000000090b00720b */ /* 0x010fda0003f2e000 */
[----:B------:R0:W-:Y:S01]  /*30a0*/  @!P1 STG.E desc[UR8][R16.64], R11 ;  /* 0x0000000b10009986 */ /* 0x0001e2000c101908 */
[----:B------:R-:W-:-:S13]  /*30b0*/  @!P1 PLOP3.LUT P0, PT, PT, PT, PT, 0x8, 0x80 ;  /* 0x000000000080981c */ /* 0x000fda0003f0e170 */
.L_x_20:
[----:B------:R-:W-:Y:S05]  /*30c0*/  BSYNC.RECONVERGENT B0 ;  /* 0x0000000000007941 */ /* 0x000fea0003800200 */
.L_x_19:
[----:B------:R-:W-:-:S13]  /*30d0*/  ISETP.LT.AND P1, PT, R25, UR4, PT ;  /* 0x0000000419007c0c */ /* 0x000fda000bf21270 */
[----:B------:R-:W-:Y:S05]  /*30e0*/  @P0 BRA P1, `(.L_x_21) ;  /* 0xfffffff800800947 */ /* 0x000fea000083ffff */
[----:B------:R-:W-:Y:S05]  /*30f0*/  EXIT ;  /* 0x000000000000794d */ /* 0x000fea0003800000 */
.L_x_13:
[----:B------:R-:W-:Y:S01]  /*3100*/  FSETP.GEU.AND P0, PT, R14, RZ, PT ;  /* 0x000000ff0e00720b */ /* 0x000fe20003f0e000 */
[----:B------:R-:W-:Y:S03]  /*3110*/  BSSY.RECONVERGENT B0, `(.L_x_22) ;  /* 0x0000010000007945 */ /* 0x000fe60003800200 */
[----:B------:R-:W-:Y:S02]  /*3120*/  FSEL R13, -R0, R14, !P0 ;  /* 0x0000000e000d7208 */ /* 0x000fe40004000100 */
[----:B------:R-:W-:-:S03]  /*3130*/  FSEL R12, -R14, R0, !P0 ;  /* 0x000000000e0c7208 */ /* 0x000fc60004000100 */
[----:B------:R-:W-:-:S04]  /*3140*/  FFMA R9, R13, R13, 4 ;  /* 0x408000000d097423 */ /* 0x000fc8000000000d */
[----:B------:R-:W-:Y:S01]  /*3150*/  VIADD R10, R9, 0xf3000000 ;  /* 0xf3000000090a7836 */ /* 0x000fe20000000000 */
[----:B------:R4:W0:Y:S04]  /*3160*/  MUFU.RSQ R8, R9 ;  /* 0x0000000900087308 */ /* 0x0008280000001400 */
[----:B------:R-:W-:-:S13]  /*3170*/  ISETP.GT.U32.AND P1, PT, R10, 0x727fffff, PT ;  /* 0x727fffff0a00780c */ /* 0x000fda0003f24070 */
[----:B0---4-:R-:W-:Y:S05]  /*3180*/  @!P1 BRA `(.L_x_23) ;  /* 0x0000000000109947 */ /* 0x011fea0003800000 */
[----:B------:R-:W-:Y:S01]  /*3190*/  IMAD.MOV.U32 R0, RZ, RZ, R9 ;  /* 0x000000ffff007224 */ /* 0x000fe200078e0009 */
[----:B------:R-:W-:-:S07]  /*31a0*/  MOV R8, 0x31c0 ;  /* 0x000031c000087802 */ /* 0x000fce0000000f00 */
[----:B-123--:R-:W-:Y:S05]  /*31b0*/  CALL.REL.NOINC `($__internal_0_$__cuda_sm20_sqrt_rn_f32_slowpath) ;  /* 0x0000000400507944 */ /* 0x00efea0003c00000 */
[----:B------:R-:W-:Y:S05]  /*31c0*/  BRA `(.L_x_24) ;  /* 0x0000000000107947 */ /* 0x000fea0003800000 */
.L_x_23:
[----:B------:R-:W-:Y:S01]  /*31d0*/  FMUL.FTZ R0, R9, R8 ;  /* 0x0000000809007220 */ /* 0x000fe20000410000 */
[----:B------:R-:W-:-:S03]  /*31e0*/  FMUL.FTZ R8, R8, 0.5 ;  /* 0x3f00000008087820 */ /* 0x000fc60000410000 */
[----:B------:R-:W-:-:S04]  /*31f0*/  FFMA R9, -R0, R0, R9 ;  /* 0x0000000000097223 */ /* 0x000fc80000000109 */
[----:B------:R-:W-:-:S07]  /*3200*/  FFMA R0, R9, R8, R0 ;  /* 0x0000000809007223 */ /* 0x000fce0000000000 */
.L_x_24:
[----:B-1----:R-:W-:Y:S05]  /*3210*/  BSYNC.RECONVERGENT B0 ;  /* 0x0000000000007941 */ /* 0x002fea0003800200 */
.L_x_22:
[----:B------:R-:W0:Y:S02]  /*3220*/  LDC R8, c[0x0][0x3c0] ;  /* 0x0000f000ff087b82 */ /* 0x000e240000000800 */
[----:B0-----:R-:W-:-:S13]  /*3230*/  ISETP.GE.AND P0, PT, R8, 0x1, PT ;  /* 0x000000010800780c */ /* 0x001fda0003f06270 */
[----:B------:R-:W-:Y:S05]  /*3240*/  @!P0 EXIT ;  /* 0x000000000000894d */ /* 0x000fea0003800000 */
[----:B------:R-:W-:Y:S01]  /*3250*/  FADD R0, R13, R0 ;  /* 0x000000000d007221 */ /* 0x000fe20000000000 */
[----:B------:R-:W-:-:S03]  /*3260*/  IMAD.MOV.U32 R10, RZ, RZ, RZ ;  /* 0x000000ffff0a7224 */ /* 0x000fc600078e00ff */
[----:B------:R-:W-:-:S04]  /*3270*/  FMUL R11, R0, 0.5 ;  /* 0x3f000000000b7820 */ /* 0x000fc80000400000 */
[----:B------:R-:W-:-:S04]  /*3280*/  FADD R9, R13, -R11 ;  /* 0x8000000b0d097221 */ /* 0x000fc80000000000 */
[----:B------:R-:W-:-:S07]  /*3290*/  FMUL.D2 R9, R9, R9 ;  /* 0x0000000909097220 */ /* 0x000fce0000300000 */
.L_x_29:
[----:B------:R-:W-:Y:S01]  /*32a0*/  SHF.R.U32.HI R0, RZ, 0x2, R3 ;  /* 0x00000002ff007819 */ /* 0x000fe20000011603 */
[----:B------:R-:W-:Y:S01]  /*32b0*/  IMAD.MOV.U32 R28, RZ, RZ, R6 ;  /* 0x000000ffff1c7224 */ /* 0x000fe200078e0006 */
[----:B0-----:R-:W0:Y:S01]  /*32c0*/  MUFU.RCP R22, R11 ;  /* 0x0000000b00167308 */ /* 0x001e220000001000 */
[----:B------:R-:W-:Y:S01]  /*32d0*/  BSSY.RECONVERGENT B0, `(.L_x_25) ;  /* 0x000001e000007945 */ /* 0x000fe20003800200 */
[----:B------:R-:W-:Y:S01]  /*32e0*/  LOP3.LUT R0, R0, R3, RZ, 0x3c, !PT ;  /* 0x0000000300007212 */ /* 0x000fe200078e3cff */
[----:B--23--:R-:W-:Y:S01]  /*32f0*/  IMAD.SHL.U32 R3, R7, 0x10, RZ ;  /* 0x0000001007037824 */ /* 0x00cfe200078e00ff */
[----:B------:R-:W-:Y:S01]  /*3300*/  FSETP.GEU.AND P2, PT, R13, R11, PT ;  /* 0x0000000b0d00720b */ /* 0x000fe20003f4e000 */
[----:B------:R-:W-:Y:S02]  /*3310*/  VIADD R10, R10, 0x1 ;  /* 0x000000010a0a7836 */ /* 0x000fe40000000000 */
[----:B------:R-:W-:-:S05]  /*3320*/  IMAD.SHL.U32 R8, R0, 0x2, RZ ;  /* 0x0000000200087824 */ /* 0x000fca00078e00ff */
[----:B------:R-:W-:Y:S01]  /*3330*/  LOP3.LUT R8, R0, R8, R3, 0x96, !PT ;  /* 0x0000000800087212 */ /* 0x000fe200078e9603 */
[----:B------:R-:W-:-:S03]  /*3340*/  IMAD.MOV.U32 R3, RZ, RZ, 0x2f800000 ;  /* 0x2f800000ff037424 */ /* 0x000fc600078e00ff */
[----:B------:R-:W-:-:S04]  /*3350*/  LOP3.LUT R6, R8, R7, RZ, 0x3c, !PT ;  /* 0x0000000708067212 */ /* 0x000fc800078e3cff */
[----:B------:R-:W-:-:S04]  /*3360*/  IADD3 R0, PT, PT, R2, 0x587c5, R6 ;  /* 0x000587c502007810 */ /* 0x000fc80007ffe006 */
[----:B------:R-:W-:-:S05]  /*3370*/  I2FP.F32.U32 R0, R0 ;  /* 0x0000000000007245 */ /* 0x000fca0000201000 */
[----:B------:R-:W-:Y:S01]  /*3380*/  FFMA R8, R0, R3, 1.1641532182693481445e-10 ;  /* 0x2f00000000087423 */ /* 0x000fe20000000003 */
[----:B0-----:R-:W-:-:S04]  /*3390*/  FFMA R3, -R11, R22, 1 ;  /* 0x3f8000000b037423 */ /* 0x001fc80000000116 */
[----:B------:R-:W-:Y:S01]  /*33a0*/  FSETP.GEU.AND P0, PT, |R8|, 1.175494350822287508e-38, PT ;  /* 0x008000000800780b */ /* 0x000fe20003f0e200 */
[----:B------:R-:W-:-:S12]  /*33b0*/  FFMA R3, R22, R3, R22 ;  /* 0x0000000316037223 */ /* 0x000fd80000000016 */
[----:B------:R-:W-:-:S04]  /*33c0*/  @!P0 FMUL R8, R8, 16777216 ;  /* 0x4b80000008088820 */ /* 0x000fc80000400000 */
[----:B------:R-:W0:Y:S02]  /*33d0*/  MUFU.LG2 R0, R8 ;  /* 0x0000000800007308 */ /* 0x000e240000000c00 */
[----:B0-----:R-:W-:-:S04]  /*33e0*/  @!P0 FADD R0, R0, -24 ;  /* 0xc1c0000000008421 */ /* 0x001fc80000000000 */
[----:B------:R-:W-:-:S04]  /*33f0*/  FMUL R0, R0, -0.69314718246459960938 ;  /* 0xbf31721800007820 */ /* 0x000fc80000400000 */
[----:B------:R-:W0:Y:S01]  /*3400*/  FCHK P0, R0, R11 ;  /* 0x0000000b00007302 */ /* 0x000e220000000000 */
[----:B------:R-:W-:-:S04]  /*3410*/  FFMA R22, R0, R3, RZ ;  /* 0x0000000300167223 */ /* 0x000fc800000000ff */
[----:B------:R-:W-:-:S04]  /*3420*/  FFMA R15, -R11, R22, R0 ;  /* 0x000000160b0f7223 */ /* 0x000fc80000000100 */
[----:B------:R-:W-:Y:S01]  /*3430*/  FFMA R22, R3, R15, R22 ;  /* 0x0000000f03167223 */ /* 0x000fe20000000016 */
[----:B------:R-:W-:Y:S02]  /*3440*/  IMAD.MOV.U32 R3, RZ, RZ, R5 ;  /* 0x000000ffff037224 */ /* 0x000fe400078e0005 */
[----:B------:R-:W-:Y:S01]  /*3450*/  IMAD.MOV.U32 R5, RZ, RZ, R7 ;  /* 0x000000ffff057224 */ /* 0x000fe200078e0007 */
[----:B0-----:R-:W-:Y:S06]  /*3460*/  @!P0 BRA `(.L_x_26) ;  /* 0x0000000000108947 */ /* 0x001fec0003800000 */
[----:B------:R-:W-:Y:S01]  /*3470*/  IMAD.MOV.U32 R26, RZ, RZ, R11 ;  /* 0x000000ffff1a7224 */ /* 0x000fe200078e000b */
[----:B------:R-:W-:-:S07]  /*3480*/  MOV R15, 0x34a0 ;  /* 0x000034a0000f7802 */ /* 0x000fce0000000f00 */
[----:B------:R-:W-:Y:S05]  /*3490*/  CALL.REL.NOINC `($__internal_1_$__cuda_sm3x_div_rn_noftz_f32_slowpath) ;  /* 0x0000000000f07944 */ /* 0x000fea0003c00000 */
[----:B------:R-:W-:-:S07]  /*34a0*/  IMAD.MOV.U32 R22, RZ, RZ, R0 ;  /* 0x000000ffff167224 */ /* 0x000fce00078e0000 */
.L_x_26:
[----:B------:R-:W-:Y:S05]  /*34b0*/  BSYNC.RECONVERGENT B0 ;  /* 0x0000000000007941 */ /* 0x000fea0003800200 */
.L_x_25:
[----:B------:R-:W-:Y:S01]  /*34c0*/  FADD R0, R13, R22 ;  /* 0x000000160d007221 */ /* 0x000fe20000000000 */
[----:B------:R-:W-:Y:S01]  /*34d0*/  VIADD R2, R2, 0xb0f8a ;  /* 0x000b0f8a02027836 */ /* 0x000fe20000000000 */
[----:B------:R-:W-:Y:S01]  /*34e0*/  BSSY.RECONVERGENT B0, `(.L_x_27) ;  /* 0x000001d000007945 */ /* 0x000fe20003800200 */
[----:B------:R-:W-:Y:S02]  /*34f0*/  IMAD.MOV.U32 R22, RZ, RZ, 0x2f800000 ;  /* 0x2f800000ff167424 */ /* 0x000fe400078e00ff */
[----:B------:R-:W-:-:S04]  /*3500*/  FADD R7, R11, -R0 ;  /* 0x800000000b077221 */ /* 0x000fc80000000000 */
[----:B------:R-:W-:-:S04]  /*3510*/  FMUL R8, R7, R7 ;  /* 0x0000000707087220 */ /* 0x000fc80000400000 */
[C---:B------:R-:W-:Y:S01]  /*3520*/  @!P2 FMUL R7, R8.reuse, -0.5 ;  /* 0xbf0000000807a820 */ /* 0x040fe20000400000 */
[----:B------:R-:W-:-:S04]  /*3530*/  @P2 FFMA R7, R8, -0.5, R9 ;  /* 0xbf00000008072823 */ /* 0x000fc80000000009 */
[----:B------:R-:W-:Y:S01]  /*3540*/  FMUL R8, R7, 1.4426950216293334961 ;  /* 0x3fb8aa3b07087820 */ /* 0x000fe20000400000 */
[----:B------:R-:W-:-:S04]  /*3550*/  SHF.R.U32.HI R7, RZ, 0x2, R4 ;  /* 0x00000002ff077819 */ /* 0x000fc80000011604 */
[----:B------:R-:W-:Y:S02]  /*3560*/  FSETP.GEU.AND P0, PT, R8, -126, PT ;  /* 0xc2fc00000800780b */ /* 0x000fe40003f0e000 */
[----:B------:R-:W-:Y:S01]  /*3570*/  LOP3.LUT R7, R7, R4, RZ, 0x3c, !PT ;  /* 0x0000000407077212 */ /* 0x000fe200078e3cff */
[----:B------:R-:W-:-:S04]  /*3580*/  IMAD.SHL.U32 R4, R6, 0x10, RZ ;  /* 0x0000001006047824 */ /* 0x000fc800078e00ff */
[----:B------:R-:W-:-:S05]  /*3590*/  IMAD.SHL.U32 R15, R7, 0x2, RZ ;  /* 0x00000002070f7824 */ /* 0x000fca00078e00ff */
[----:B------:R-:W-:Y:S01]  /*35a0*/  LOP3.LUT R7, R7, R15, R4, 0x96, !PT ;  /* 0x0000000f07077212 */ /* 0x000fe200078e9604 */
[----:B------:R-:W-:-:S03]  /*35b0*/  @!P0 FMUL R8, R8, 0.5 ;  /* 0x3f00000008088820 */ /* 0x000fc60000400000 */
[----:B------:R-:W-:Y:S01]  /*35c0*/  LOP3.LUT R7, R7, R6, RZ, 0x3c, !PT ;  /* 0x0000000607077212 */ /* 0x000fe200078e3cff */
[----:B------:R-:W0:Y:S04]  /*35d0*/  MUFU.EX2 R4, R8 ;  /* 0x0000000800047308 */ /* 0x000e280000000800 */
[----:B------:R-:W-:-:S05]  /*35e0*/  IMAD.IADD R15, R7, 0x1, R2 ;  /* 0x00000001070f7824 */ /* 0x000fca00078e0202 */
[----:B------:R-:W-:-:S05]  /*35f0*/  I2FP.F32.U32 R15, R15 ;  /* 0x0000000f000f7245 */ /* 0x000fca0000201000 */
[----:B------:R-:W-:Y:S01]  /*3600*/  FFMA R15, R15, R22, 1.1641532182693481445e-10 ;  /* 0x2f0000000f0f7423 */ /* 0x000fe20000000016 */
[----:B0-----:R-:W-:Y:S01]  /*3610*/  @!P0 FMUL R4, R4, R4 ;  /* 0x0000000404048220 */ /* 0x001fe20000400000 */
[----:B------:R-:W-:-:S04]  /*3620*/  FSETP.GEU.AND P0, PT, R0, R12, PT ;  /* 0x0000000c0000720b */ /* 0x000fc80003f0e000 */
[----:B------:R-:W-:-:S13]  /*3630*/  FSETP.GEU.OR P0, PT, R15, R4, P0 ;  /* 0x000000040f00720b */ /* 0x000fda000070e400 */
[----:B------:R-:W-:Y:S05]  /*3640*/  @P0 BRA `(.L_x_28) ;  /* 0x0000000000180947 */ /* 0x000fea0003800000 */
[----:B------:R-:W2:Y:S04]  /*3650*/  LDG.E R15, desc[UR8][R20.64] ;  /* 0x00000008140f7981 */ /* 0x000ea8000c1e1900 */
[----:B------:R-:W2:Y:S01]  /*3660*/  LDG.E R4, desc[UR8][R18.64] ;  /* 0x0000000812047981 */ /* 0x000ea2000c1e1900 */
[----:B------:R-:W-:-:S13]  /*3670*/  FSETP.GEU.AND P1, PT, R14, RZ, PT ;  /* 0x000000ff0e00720b */ /* 0x000fda0003f2e000 */
[CCC-:B--2---:R-:W-:Y:S01]  /*3680*/  @!P1 FFMA R23, -R0.reuse, R4.reuse, R15.reuse ;  /* 0x0000000400179223 */ /* 0x1c4fe2000000010f */
[----:B------:R-:W-:-:S05]  /*3690*/  @P1 FFMA R23, R0, R4, R15 ;  /* 0x0000000400171223 */ /* 0x000fca000000000f */
[----:B------:R0:W-:Y:S02]  /*36a0*/  STG.E desc[UR8][R16.64], R23 ;  /* 0x0000001710007986 */ /* 0x0001e4000c101908 */
.L_x_28:
[----:B------:R-:W-:Y:S05]  /*36b0*/  BSYNC.RECONVERGENT B0 ;  /* 0x0000000000007941 */ /* 0x000fea0003800200 */
.L_x_27:
[----:B------:R-:W-:Y:S01]  /*36c0*/  ISETP.LT.AND P1, PT, R10, UR5, PT ;  /* 0x000000050a007c0c */ /* 0x000fe2000bf21270 */
[----:B------:R-:W-:-:S12]  /*36d0*/  IMAD.MOV.U32 R4, RZ, RZ, R28 ;  /* 0x000000ffff047224 */ /* 0x000fd800078e001c */
[----:B------:R-:W-:Y:S05]  /*36e0*/  @P0 BRA P1, `(.L_x_29) ;  /* 0xfffffff800ec0947 */ /* 0x000fea000083ffff */
[----:B------:R-:W-:Y:S05]  /*36f0*/  EXIT ;  /* 0x000000000000794d */ /* 0x000fea0003800000 */
        .weak           $__internal_0_$__cuda_sm20_sqrt_rn_f32_slowpath
        .type           $__internal_0_$__cuda_sm20_sqrt_rn_f32_slowpath,@function
        .size           $__internal_0_$__cuda_sm20_sqrt_rn_f32_slowpath,($__internal_1_$__cuda_sm3x_div_rn_noftz_f32_slowpath - $__internal_0_$__cuda_sm20_sqrt_rn_f32_slowpath)
$__internal_0_$__cuda_sm20_sqrt_rn_f32_slowpath:
[----:B------:R-:W-:-:S13]  /*3700*/  LOP3.LUT P0, RZ, R0, 0x7fffffff, RZ, 0xc0, !PT ;  /* 0x7fffffff00ff7812 */ /* 0x000fda000780c0ff */
[----:B------:R-:W-:Y:S01]  /*3710*/  @!P0 IMAD.MOV.U32 R9, RZ, RZ, R0 ;  /* 0x000000ffff098224 */ /* 0x000fe200078e0000 */
[----:B------:R-:W-:Y:S06]  /*3720*/  @!P0 BRA `(.L_x_30) ;  /* 0x0000000000408947 */ /* 0x000fec0003800000 */
[----:B------:R-:W-:-:S13]  /*3730*/  FSETP.GEU.FTZ.AND P0, PT, R0, RZ, PT ;  /* 0x000000ff0000720b */ /* 0x000fda0003f1e000 */
[----:B------:R-:W-:Y:S01]  /*3740*/  @!P0 IMAD.MOV.U32 R9, RZ, RZ, 0x7fffffff ;  /* 0x7fffffffff098424 */ /* 0x000fe200078e00ff */
[----:B------:R-:W-:Y:S06]  /*3750*/  @!P0 BRA `(.L_x_30) ;  /* 0x0000000000348947 */ /* 0x000fec0003800000 */
[----:B------:R-:W-:-:S13]  /*3760*/  FSETP.GTU.FTZ.AND P0, PT, |R0|, +INF , PT ;  /* 0x7f8000000000780b */ /* 0x000fda0003f1c200 */
[----:B------:R-:W-:Y:S01]  /*3770*/  @P0 FADD.FTZ R9, R0, 1 ;  /* 0x3f80000000090421 */ /* 0x000fe20000010000 */
[----:B------:R-:W-:Y:S06]  /*3780*/  @P0 BRA `(.L_x_30) ;  /* 0x0000000000280947 */ /* 0x000fec0003800000 */
[----:B------:R-:W-:-:S13]  /*3790*/  FSETP.NEU.FTZ.AND P0, PT, |R0|, +INF , PT ;  /* 0x7f8000000000780b */ /* 0x000fda0003f1d200 */
[----:B------:R-:W-:-:S04]  /*37a0*/  @P0 FFMA R11, R0, 1.84467440737095516160e+19, RZ ;  /* 0x5f800000000b0823 */ /* 0x000fc800000000ff */
[----:B------:R-:W0:Y:S02]  /*37b0*/  @P0 MUFU.RSQ R9, R11 ;  /* 0x0000000b00090308 */ /* 0x000e240000001400 */
[----:B0-----:R-:W-:-:S04]  /*37c0*/  @P0 FMUL.FTZ R10, R11, R9 ;  /* 0x000000090b0a0220 */ /* 0x001fc80000410000 */
[----:B------:R-:W-:-:S04]  /*37d0*/  @P0 FADD.FTZ R15, -R10, -RZ ;  /* 0x800000ff0a0f0221 */ /* 0x000fc80000010100 */
[----:B------:R-:W-:Y:S01]  /*37e0*/  @P0 FFMA R15, R10, R15, R11 ;  /* 0x0000000f0a0f0223 */ /* 0x000fe2000000000b */
[----:B------:R-:W-:Y:S01]  /*37f0*/  @P0 FMUL.FTZ R11, R9, 0.5 ;  /* 0x3f000000090b0820 */ /* 0x000fe20000410000 */
[----:B------:R-:W-:-:S03]  /*3800*/  @!P0 IMAD.MOV.U32 R9, RZ, RZ, R0 ;  /* 0x000000ffff098224 */ /* 0x000fc600078e0000 */
[----:B------:R-:W-:-:S04]  /*3810*/  @P0 FFMA R15, R15, R11, R10 ;  /* 0x0000000b0f0f0223 */ /* 0x000fc8000000000a */
[----:B------:R-:W-:-:S07]  /*3820*/  @P0 FMUL.FTZ R9, R15, 2.3283064365386962891e-10 ;  /* 0x2f8000000f090820 */ /* 0x000fce0000410000 */
.L_x_30:
[----:B------:R-:W-:Y:S02]  /*3830*/  IMAD.MOV.U32 R0, RZ, RZ, R9 ;  /* 0x000000ffff007224 */ /* 0x000fe400078e0009 */
[----:B------:R-:W-:-:S04]  /*3840*/  IMAD.MOV.U32 R9, RZ, RZ, 0x0 ;  /* 0x00000000ff097424 */ /* 0x000fc800078e00ff */
[----:B------:R-:W-:Y:S05]  /*3850*/  RET.REL.NODEC R8 `(rtruncnorm_kernel) ;  /* 0xffffffc408e87950 */ /* 0x000fea0003c3ffff */
        .weak           $__internal_1_$__cuda_sm3x_div_rn_noftz_f32_slowpath
        .type           $__internal_1_$__cuda_sm3x_div_rn_noftz_f32_slowpath,@function
        .size           $__internal_1_$__cuda_sm3x_div_rn_noftz_f32_slowpath,(.L_x_44 - $__internal_1_$__cuda_sm3x_div_rn_noftz_f32_slowpath)
$__internal_1_$__cuda_sm3x_div_rn_noftz_f32_slowpath:
[----:B------:R-:W-:Y:S01]  /*3860*/  SHF.R.U32.HI R8, RZ, 0x17, R26 ;  /* 0x00000017ff087819 */ /* 0x000fe2000001161a */
[----:B------:R-:W-:Y:S01]  /*3870*/  BSSY.RECONVERGENT B1, `(.L_x_31) ;  /* 0x0000063000017945 */ /* 0x000fe20003800200 */
[----:B------:R-:W-:Y:S02]  /*3880*/  SHF.R.U32.HI R25, RZ, 0x17, R0 ;  /* 0x00000017ff197819 */ /* 0x000fe40000011600 */
[----:B------:R-:W-:Y:S02]  /*3890*/  LOP3.LUT R8, R8, 0xff, RZ, 0xc0, !PT ;  /* 0x000000ff08087812 */ /* 0x000fe400078ec0ff */
[----:B------:R-:W-:-:S03]  /*38a0*/  LOP3.LUT R25, R25, 0xff, RZ, 0xc0, !PT ;  /* 0x000000ff19197812 */ /* 0x000fc600078ec0ff */
[----:B------:R-:W-:Y:S02]  /*38b0*/  VIADD R23, R8, 0xffffffff ;  /* 0xffffffff08177836 */ /* 0x000fe40000000000 */
[----:B------:R-:W-:-:S03]  /*38c0*/  VIADD R24, R25, 0xffffffff ;  /* 0xffffffff19187836 */ /* 0x000fc60000000000 */
[----:B------:R-:W-:-:S04]  /*38d0*/  ISETP.GT.U32.AND P0, PT, R23, 0xfd, PT ;  /* 0x000000fd1700780c */ /* 0x000fc80003f04070 */
[----:B------:R-:W-:-:S13]  /*38e0*/  ISETP.GT.U32.OR P0, PT, R24, 0xfd, P0 ;  /* 0x000000fd1800780c */ /* 0x000fda0000704470 */
[----:B------:R-:W-:Y:S01]  /*38f0*/  @!P0 IMAD.MOV.U32 R22, RZ, RZ, RZ ;  /* 0x000000ffff168224 */ /* 0x000fe200078e00ff */
[----:B------:R-:W-:Y:S06]  /*3900*/  @!P0 BRA `(.L_x_32) ;  /* 0x00000000005c8947 */ /* 0x000fec0003800000 */
[----:B------:R-:W-:Y:S02]  /*3910*/  FSETP.GTU.FTZ.AND P0, PT, |R0|, +INF , PT ;  /* 0x7f8000000000780b */ /* 0x000fe40003f1c200 */
[----:B------:R-:W-:-:S04]  /*3920*/  FSETP.GTU.FTZ.AND P1, PT, |R26|, +INF , PT ;  /* 0x7f8000001a00780b */ /* 0x000fc80003f3c200 */
[----:B------:R-:W-:-:S13]  /*3930*/  PLOP3.LUT P0, PT, P0, P1, PT, 0xf8, 0x8f ;  /* 0x00000000008f781c */ /* 0x000fda0000703f70 */
[----:B------:R-:W-:Y:S05]  /*3940*/  @P0 BRA `(.L_x_33) ;  /* 0x0000000400500947 */ /* 0x000fea0003800000 */
[----:B------:R-:W-:-:S13]  /*3950*/  LOP3.LUT P0, RZ, R26, 0x7fffffff, R0, 0xc8, !PT ;  /* 0x7fffffff1aff7812 */ /* 0x000fda000780c800 */
[----:B------:R-:W-:Y:S05]  /*3960*/  @!P0 BRA `(.L_x_34) ;  /* 0x0000000400408947 */ /* 0x000fea0003800000 */
[----:B------:R-:W-:Y:S02]  /*3970*/  FSETP.NEU.FTZ.AND P0, PT, |R0|, +INF , PT ;  /* 0x7f8000000000780b */ /* 0x000fe40003f1d200 */
[----:B------:R-:W-:Y:S02]  /*3980*/  FSETP.NEU.FTZ.AND P3, PT, |R26|, +INF , PT ;  /* 0x7f8000001a00780b */ /* 0x000fe40003f7d200 */
[----:B------:R-:W-:-:S11]  /*3990*/  FSETP.NEU.FTZ.AND P1, PT, |R0|, +INF , PT ;  /* 0x7f8000000000780b */ /* 0x000fd60003f3d200 */
[----:B------:R-:W-:Y:S05]  /*39a0*/  @!P3 BRA !P0, `(.L_x_34) ;  /* 0x000000040030b947 */ /* 0x000fea0004000000 */
[----:B------:R-:W-:-:S04]  /*39b0*/  LOP3.LUT P0, RZ, R0, 0x7fffffff, RZ, 0xc0, !PT ;  /* 0x7fffffff00ff7812 */ /* 0x000fc8000780c0ff */
[----:B------:R-:W-:-:S13]  /*39c0*/  PLOP3.LUT P0, PT, P3, P0, PT, 0x2f, 0xf2 ;  /* 0x0000000000f2781c */ /* 0x000fda0001f00577 */
[----:B------:R-:W-:Y:S05]  /*39d0*/  @P0 BRA `(.L_x_35) ;  /* 0x00000004001c0947 */ /* 0x000fea0003800000 */
[----:B------:R-:W-:-:S04]  /*39e0*/  LOP3.LUT P0, RZ, R26, 0x7fffffff, RZ, 0xc0, !PT ;  /* 0x7fffffff1aff7812 */ /* 0x000fc8000780c0ff */
[----:B------:R-:W-:-:S13]  /*39f0*/  PLOP3.LUT P0, PT, P1, P0, PT, 0x2f, 0xf2 ;  /* 0x0000000000f2781c */ /* 0x000fda0000f00577 */
[----:B------:R-:W-:Y:S05]  /*3a00*/  @P0 BRA `(.L_x_36) ;  /* 0x0000000400040947 */ /* 0x000fea0003800000 */
[----:B------:R-:W-:Y:S02]  /*3a10*/  ISETP.GE.AND P0, PT, R24, RZ, PT ;  /* 0x000000ff1800720c */ /* 0x000fe40003f06270 */
[----:B------:R-:W-:-:S11]  /*3a20*/  ISETP.GE.AND P1, PT, R23, RZ, PT ;  /* 0x000000ff1700720c */ /* 0x000fd60003f26270 */
[----:B------:R-:W-:Y:S02]  /*3a30*/  @P0 IMAD.MOV.U32 R22, RZ, RZ, RZ ;  /* 0x000000ffff160224 */ /* 0x000fe400078e00ff */
[----:B------:R-:W-:Y:S01]  /*3a40*/  @!P0 FFMA R0, R0, 1.84467440737095516160e+19, RZ ;  /* 0x5f80000000008823 */ /* 0x000fe200000000ff */
[----:B------:R-:W-:Y:S02]  /*3a50*/  @!P0 IMAD.MOV.U32 R22, RZ, RZ, -0x40 ;  /* 0xffffffc0ff168424 */ /* 0x000fe400078e00ff */
[----:B------:R-:W-:Y:S02]  /*3a60*/  @!P1 FFMA R26, R26, 1.84467440737095516160e+19, RZ ;  /* 0x5f8000001a1a9823 */ /* 0x000fe400000000ff */
[----:B------:R-:W-:-:S07]  /*3a70*/  @!P1 VIADD R22, R22, 0x40 ;  /* 0x0000004016169836 */ /* 0x000fce0000000000 */
.L_x_32:
[----:B------:R-:W-:Y:S01]  /*3a80*/  LEA R24, R8, 0xc0800000, 0x17 ;  /* 0xc080000008187811 */ /* 0x000fe200078eb8ff */
[----:B------:R-:W-:Y:S01]  /*3a90*/  VIADD R25, R25, 0xffffff81 ;  /* 0xffffff8119197836 */ /* 0x000fe20000000000 */
[----:B------:R-:W-:Y:S03]  /*3aa0*/  BSSY.RECONVERGENT B2, `(.L_x_37) ;  /* 0x0000035000027945 */ /* 0x000fe60003800200 */
[----:B------:R-:W-:Y:S02]  /*3ab0*/  IMAD.IADD R24, R26, 0x1, -R24 ;  /* 0x000000011a187824 */ /* 0x000fe400078e0a18 */
[C---:B------:R-:W-:Y:S01]  /*3ac0*/  IMAD R0, R25.reuse, -0x800000, R0 ;  /* 0xff80000019007824 */ /* 0x040fe200078e0200 */
[----:B------:R-:W-:Y:S01]  /*3ad0*/  IADD3 R25, PT, PT, R25, 0x7f, -R8 ;  /* 0x0000007f19197810 */ /* 0x000fe20007ffe808 */
[----:B------:R0:W1:Y:S04]  /*3ae0*/  MUFU.RCP R23, R24 ;  /* 0x0000001800177308 */ /* 0x0000680000001000 */
[----:B------:R-:W-:-:S02]  /*3af0*/  IMAD.IADD R22, R25, 0x1, R22 ;  /* 0x0000000119167824 */ /* 0x000fc400078e0216 */
[----:B0-----:R-:W-:-:S04]  /*3b00*/  FADD.FTZ R24, -R24, -RZ ;  /* 0x800000ff18187221 */ /* 0x001fc80000010100 */
[----:B-1----:R-:W-:-:S04]  /*3b10*/  FFMA R26, R23, R24, 1 ;  /* 0x3f800000171a7423 */ /* 0x002fc80000000018 */
[----:B------:R-:W-:-:S04]  /*3b20*/  FFMA R23, R23, R26, R23 ;  /* 0x0000001a17177223 */ /* 0x000fc80000000017 */
[----:B------:R-:W-:-:S04]  /*3b30*/  FFMA R26, R0, R23, RZ ;  /* 0x00000017001a7223 */ /* 0x000fc800000000ff */
[----:B------:R-:W-:-:S04]  /*3b40*/  FFMA R27, R24, R26, R0 ;  /* 0x0000001a181b7223 */ /* 0x000fc80000000000 */
[----:B------:R-:W-:-:S04]  /*3b50*/  FFMA R27, R23, R27, R26 ;  /* 0x0000001b171b7223 */ /* 0x000fc8000000001a */
[----:B------:R-:W-:-:S04]  /*3b60*/  FFMA R0, R24, R27, R0 ;  /* 0x0000001b18007223 */ /* 0x000fc80000000000 */
[----:B------:R-:W-:-:S05]  /*3b70*/  FFMA R24, R23, R0, R27 ;  /* 0x0000000017187223 */ /* 0x000fca000000001b */
[----:B------:R-:W-:-:S04]  /*3b80*/  SHF.R.U32.HI R8, RZ, 0x17, R24 ;  /* 0x00000017ff087819 */ /* 0x000fc80000011618 */
[----:B------:R-:W-:-:S05]  /*3b90*/  LOP3.LUT R8, R8, 0xff, RZ, 0xc0, !PT ;  /* 0x000000ff08087812 */ /* 0x000fca00078ec0ff */
[----:B------:R-:W-:-:S04]  /*3ba0*/  IMAD.IADD R8, R8, 0x1, R22 ;  /* 0x0000000108087824 */ /* 0x000fc800078e0216 */
[----:B------:R-:W-:-:S05]  /*3bb0*/  VIADD R25, R8, 0xffffffff ;  /* 0xffffffff08197836 */ /* 0x000fca0000000000 */
[----:B------:R-:W-:-:S13]  /*3bc0*/  ISETP.GE.U32.AND P0, PT, R25, 0xfe, PT ;  /* 0x000000fe1900780c */ /* 0x000fda0003f06070 */
[----:B------:R-:W-:Y:S05]  /*3bd0*/  @!P0 BRA `(.L_x_38) ;  /* 0x0000000000808947 */ /* 0x000fea0003800000 */
[----:B------:R-:W-:-:S13]  /*3be0*/  ISETP.GT.AND P0, PT, R8, 0xfe, PT ;  /* 0x000000fe0800780c */ /* 0x000fda0003f04270 */
[----:B------:R-:W-:Y:S05]  /*3bf0*/  @P0 BRA `(.L_x_39) ;  /* 0x00000000006c0947 */ /* 0x000fea0003800000 */
[----:B------:R-:W-:-:S13]  /*3c00*/  ISETP.GE.AND P0, PT, R8, 0x1, PT ;  /* 0x000000010800780c */ /* 0x000fda0003f06270 */
[----:B------:R-:W-:Y:S05]  /*3c10*/  @P0 BRA `(.L_x_40) ;  /* 0x0000000000740947 */ /* 0x000fea0003800000 */
[----:B------:R-:W-:Y:S02]  /*3c20*/  ISETP.GE.AND P0, PT, R8, -0x18, PT ;  /* 0xffffffe80800780c */ /* 0x000fe40003f06270 */
[----:B------:R-:W-:-:S11]  /*3c30*/  LOP3.LUT R24, R24, 0x80000000, RZ, 0xc0, !PT ;  /* 0x8000000018187812 */ /* 0x000fd600078ec0ff */
[----:B------:R-:W-:Y:S05]  /*3c40*/  @!P0 BRA `(.L_x_40) ;  /* 0x0000000000688947 */ /* 0x000fea0003800000 */
[CCC-:B------:R-:W-:Y:S01]  /*3c50*/  FFMA.RZ R22, R23.reuse, R0.reuse, R27.reuse ;  /* 0x0000000017167223 */ /* 0x1c0fe2000000c01b */
[CCC-:B------:R-:W-:Y:S01]  /*3c60*/  FFMA.RP R25, R23.reuse, R0.reuse, R27.reuse ;  /* 0x0000000017197223 */ /* 0x1c0fe2000000801b */
[----:B------:R-:W-:Y:S01]  /*3c70*/  FFMA.RM R23, R23, R0, R27 ;  /* 0x0000000017177223 */ /* 0x000fe2000000401b */
[C---:B------:R-:W-:Y:S01]  /*3c80*/  VIADD R0, R8.reuse, 0x20 ;  /* 0x0000002008007836 */ /* 0x040fe20000000000 */
[----:B------:R-:W-:Y:S02]  /*3c90*/  ISETP.NE.AND P3, PT, R8, RZ, PT ;  /* 0x000000ff0800720c */ /* 0x000fe40003f65270 */
[----:B------:R-:W-:Y:S02]  /*3ca0*/  LOP3.LUT R22, R22, 0x7fffff, RZ, 0xc0, !PT ;  /* 0x007fffff16167812 */ /* 0x000fe400078ec0ff */
[----:B------:R-:W-:Y:S01]  /*3cb0*/  ISETP.NE.AND P1, PT, R8, RZ, PT ;  /* 0x000000ff0800720c */ /* 0x000fe20003f25270 */
[----:B------:R-:W-:Y:S01]  /*3cc0*/  IMAD.MOV R8, RZ, RZ, -R8 ;  /* 0x000000ffff087224 */ /* 0x000fe200078e0a08 */
[----:B------:R-:W-:-:S02]  /*3cd0*/  LOP3.LUT R22, R22, 0x800000, RZ, 0xfc, !PT ;  /* 0x0080000016167812 */ /* 0x000fc400078efcff */
[----:B------:R-:W-:Y:S02]  /*3ce0*/  FSETP.NEU.FTZ.AND P0, PT, R25, R23, PT ;  /* 0x000000171900720b */ /* 0x000fe40003f1d000 */
[----:B------:R-:W-:Y:S02]  /*3cf0*/  SHF.L.U32 R0, R22, R0, RZ ;  /* 0x0000000016007219 */ /* 0x000fe400000006ff */
[----:B------:R-:W-:Y:S02]  /*3d00*/  SEL R8, R8, RZ, P3 ;  /* 0x000000ff08087207 */ /* 0x000fe40001800000 */
[----:B------:R-:W-:Y:S02]  /*3d10*/  ISETP.NE.AND P1, PT, R0, RZ, P1 ;  /* 0x000000ff0000720c */ /* 0x000fe40000f25270 */
[----:B------:R-:W-:Y:S02]  /*3d20*/  SHF.R.U32.HI R22, RZ, R8, R22 ;  /* 0x00000008ff167219 */ /* 0x000fe40000011616 */
[----:B------:R-:W-:-:S02]  /*3d30*/  PLOP3.LUT P0, PT, P0, P1, PT, 0xf8, 0x8f ;  /* 0x00000000008f781c */ /* 0x000fc40000703f70 */
[----:B------:R-:W-:Y:S02]  /*3d40*/  SHF.R.U32.HI R8, RZ, 0x1, R22 ;  /* 0x00000001ff087819 */ /* 0x000fe40000011616 */
[----:B------:R-:W-:-:S04]  /*3d50*/  SEL R0, RZ, 0x1, !P0 ;  /* 0x00000001ff007807 */ /* 0x000fc80004000000 */
[----:B------:R-:W-:-:S04]  /*3d60*/  LOP3.LUT R0, R0, 0x1, R8, 0xf8, !PT ;  /* 0x0000000100007812 */ /* 0x000fc800078ef808 */
[----:B------:R-:W-:-:S05]  /*3d70*/  LOP3.LUT R0, R0, R22, RZ, 0xc0, !PT ;  /* 0x0000001600007212 */ /* 0x000fca00078ec0ff */
[----:B------:R-:W-:-:S05]  /*3d80*/  IMAD.IADD R0, R8, 0x1, R0 ;  /* 0x0000000108007824 */ /* 0x000fca00078e0200 */
[----:B------:R-:W-:Y:S01]  /*3d90*/  LOP3.LUT R24, R0, R24, RZ, 0xfc, !PT ;  /* 0x0000001800187212 */ /* 0x000fe200078efcff */
[----:B------:R-:W-:Y:S06]  /*3da0*/  BRA `(.L_x_40) ;  /* 0x0000000000107947 */ /* 0x000fec0003800000 */
.L_x_39:
[----:B------:R-:W-:-:S04]  /*3db0*/  LOP3.LUT R24, R24, 0x80000000, RZ, 0xc0, !PT ;  /* 0x8000000018187812 */ /* 0x000fc800078ec0ff */
[----:B------:R-:W-:Y:S01]  /*3dc0*/  LOP3.LUT R24, R24, 0x7f800000, RZ, 0xfc, !PT ;  /* 0x7f80000018187812 */ /* 0x000fe200078efcff */
[----:B------:R-:W-:Y:S06]  /*3dd0*/  BRA `(.L_x_40) ;  /* 0x0000000000047947 */ /* 0x000fec0003800000 */
.L_x_38:
[----:B------:R-:W-:-:S07]  /*3de0*/  IMAD R24, R22, 0x800000, R24 ;  /* 0x0080000016187824 */ /* 0x000fce00078e0218 */
.L_x_40:
[----:B------:R-:W-:Y:S05]  /*3df0*/  BSYNC.RECONVERGENT B2 ;  /* 0x0000000000027941 */ /* 0x000fea0003800200 */
.L_x_37:
[----:B------:R-:W-:Y:S01]  /*3e00*/  IMAD.MOV.U32 R0, RZ, RZ, R24 ;  /* 0x000000ffff007224 */ /* 0x000fe200078e0018 */
[----:B------:R-:W-:Y:S06]  /*3e10*/  BRA `(.L_x_41) ;  /* 0x0000000000207947 */ /* 0x000fec0003800000 */
.L_x_36:
[----:B------:R-:W-:-:S04]  /*3e20*/  LOP3.LUT R0, R26, 0x80000000, R0, 0x48, !PT ;  /* 0x800000001a007812 */ /* 0x000fc800078e4800 */
[----:B------:R-:W-:Y:S01]  /*3e30*/  LOP3.LUT R0, R0, 0x7f800000, RZ, 0xfc, !PT ;  /* 0x7f80000000007812 */ /* 0x000fe200078efcff */
[----:B------:R-:W-:Y:S06]  /*3e40*/  BRA `(.L_x_41) ;  /* 0x0000000000147947 */ /* 0x000fec0003800000 */
.L_x_35:
[----:B------:R-:W-:Y:S01]  /*3e50*/  LOP3.LUT R0, R26, 0x80000000, R0, 0x48, !PT ;  /* 0x800000001a007812 */ /* 0x000fe200078e4800 */
[----:B------:R-:W-:Y:S06]  /*3e60*/  BRA `(.L_x_41) ;  /* 0x00000000000c7947 */ /* 0x000fec0003800000 */
.L_x_34:
[----:B------:R-:W0:Y:S01]  /*3e70*/  MUFU.RSQ R0, -QNAN ;  /* 0xffc0000000007908 */ /* 0x000e220000001400 */
[----:B------:R-:W-:Y:S05]  /*3e80*/  BRA `(.L_x_41) ;  /* 0x0000000000047947 */ /* 0x000fea0003800000 */
.L_x_33:
[----:B------:R-:W-:-:S07]  /*3e90*/  FADD.FTZ R0, R0, R26 ;  /* 0x0000001a00007221 */ /* 0x000fce0000010000 */
.L_x_41:
[----:B------:R-:W-:Y:S05]  /*3ea0*/  BSYNC.RECONVERGENT B1 ;  /* 0x0000000000017941 */ /* 0x000fea0003800200 */
.L_x_31:
[----:B------:R-:W-:Y:S02]  /*3eb0*/  IMAD.MOV.U32 R22, RZ, RZ, R15 ;  /* 0x000000ffff167224 */ /* 0x000fe400078e000f */
[----:B------:R-:W-:-:S04]  /*3ec0*/  IMAD.MOV.U32 R23, RZ, RZ, 0x0 ;  /* 0x00000000ff177424 */ /* 0x000fc800078e00ff */
[----:B0-----:R-:W-:Y:S05]  /*3ed0*/  RET.REL.NODEC R22 `(rtruncnorm_kernel) ;  /* 0xffffffc016487950 */ /* 0x001fea0003c3ffff */
.L_x_42:
[----:B------:R-:W-:-:S00]  /*3ee0*/  BRA `(.L_x_42) ;  /* 0xfffffffc00fc7947 */ /* 0x000fc0000383ffff */
[----:B------:R-:W-:-:S00]  /*3ef0*/  NOP ;  /* 0x0000000000007918 */ /* 0x000fc00000000000 */
        /* <DEDUP_REMOVED lines=8> */
.L_x_44:


//--------------------- .nv.global.init           --------------------------
	.section	.nv.global.init,"aw",@progbits
	.align	4
.nv.global.init:
	.type		mrg32k3aM1SubSeq,@object
	.size		mrg32k3aM1SubSeq,(mrg32k3aM2SubSeq - mrg32k3aM1SubSeq)
mrg32k3aM1SubSeq:
        /*0000*/ 	.byte	0x0b, 0xcc, 0xee, 0x04, 0x73, 0x29, 0x8b, 0x6f, 0xf6, 0x53, 0x03, 0xf6, 0x23, 0xf6, 0xea, 0xda
        /* <DEDUP_REMOVED lines=125> */
	.type		mrg32k3aM2SubSeq,@object
	.size		mrg32k3aM2SubSeq,(mrg32k3aM1 - mrg32k3aM2SubSeq)
mrg32k3aM2SubSeq:
        /* <DEDUP_REMOVED lines=126> */
	.type		mrg32k3aM1,@object
	.size		mrg32k3aM1,(mrg32k3aM1Seq - mrg32k3aM1)
mrg32k3aM1:
        /* <DEDUP_REMOVED lines=144> */
	.type		mrg32k3aM1Seq,@object
	.size		mrg32k3aM1Seq,(mrg32k3aM2 - mrg32k3aM1Seq)
mrg32k3aM1Seq:
        /* <DEDUP_REMOVED lines=144> */
	.type		mrg32k3aM2,@object
	.size		mrg32k3aM2,(mrg32k3aM2Seq - mrg32k3aM2)
mrg32k3aM2:
        /* <DEDUP_REMOVED lines=144> */
	.type		mrg32k3aM2Seq,@object
	.size		mrg32k3aM2Seq,(precalc_xorwow_matrix - mrg32k3aM2Seq)
mrg32k3aM2Seq:
        /* <DEDUP_REMOVED lines=144> */
	.type		precalc_xorwow_matrix,@object
	.size		precalc_xorwow_matrix,(precalc_xorwow_offset_matrix - precalc_xorwow_matrix)
precalc_xorwow_matrix:
        /* <DEDUP_REMOVED lines=6400> */
	.type		precalc_xorwow_offset_matrix,@object
	.size		precalc_xorwow_offset_matrix,(.L_1 - precalc_xorwow_offset_matrix)
precalc_xorwow_offset_matrix:
        /* <DEDUP_REMOVED lines=6400> */
.L_1:


//--------------------- .nv.shared.reserved.0     --------------------------
	.section	.nv.shared.reserved.0,"aw",@nobits
	.weak		__nv_reservedSMEM_offset_0_alias
	.size		__nv_reservedSMEM_offset_0_alias, 0, 64
	.other		__nv_reservedSMEM_offset_0_alias,@"STO_CUDA_RESERVED_SHARED STV_DEFAULT"
__nv_reservedSMEM_offset_0_alias:
	.zero		0
	.zero		64


//--------------------- .nv.constant0.rtruncnorm_kernel --------------------------
	.section	.nv.constant0.rtruncnorm_kernel,"a",@progbits
	.sectionflags	@""
	.align	4
.nv.constant0.rtruncnorm_kernel:
	.zero		980


//--------------------- SYMBOLS --------------------------

	.type		.nv.reservedSmem.offset0,@object
	.size		.nv.reservedSmem.offset0,0x4
